// auto-generated by cutlass_sweep.conv — config: {"arch": "sm_100", "cluster_m": 2, "cluster_n": 1, "conv_kind": "wgrad", "dtype": "fp16", "ndim": 2, "tile_k": 64, "tile_m": 64, "tile_n": 64}
#include "cutlass/cutlass.h"
#include "cute/tensor.hpp"
#include "cutlass/kernel_hardware_info.hpp"
#include "cutlass/conv/convolution.h"
#include "cutlass/conv/dispatch_policy.hpp"
#include "cutlass/conv/collective/collective_builder.hpp"
#include "cutlass/conv/kernel/conv_universal.hpp"
#include "cutlass/conv/device/conv_universal_adapter.hpp"
#include "cutlass/epilogue/collective/collective_builder.hpp"

using namespace cute;
using Elem = cutlass::half_t;
using Acc  = float;
using LayoutAB = cutlass::layout::TensorNHWC;
using LayoutC  = cutlass::layout::TensorKCSR;
constexpr auto ConvOp = cutlass::conv::Operator::kWgrad;
using TileShape    = Shape<_64, Shape<_64>, Shape<_64>>;
using ClusterShape = Shape<_2, _1, _1>;

using CollectiveEpilogue = typename cutlass::epilogue::collective::CollectiveBuilder<
    cutlass::arch::Sm100, cutlass::arch::OpClassTensorOp,
    TileShape, ClusterShape,
    cutlass::epilogue::collective::EpilogueTileAuto,
    Acc, Acc,
    Elem, LayoutC, 128 / cutlass::sizeof_bits<Elem>::value,
    Elem, LayoutC, 128 / cutlass::sizeof_bits<Elem>::value,
    cutlass::epilogue::collective::EpilogueScheduleAuto
  >::CollectiveOp;

using CollectiveMainloop = typename cutlass::conv::collective::CollectiveBuilder<
    cutlass::arch::Sm100, cutlass::arch::OpClassTensorOp, ConvOp,
    Elem, LayoutAB, 128 / cutlass::sizeof_bits<Elem>::value,
    Elem, LayoutAB, 128 / cutlass::sizeof_bits<Elem>::value,
    Acc,
    TileShape, ClusterShape,
    cutlass::conv::collective::StageCountAutoCarveout<
        static_cast<int>(sizeof(typename CollectiveEpilogue::SharedStorage))>,
    cutlass::conv::collective::KernelScheduleAuto
  >::CollectiveOp;

using ProblemShape = cutlass::conv::ConvProblemShape<
    ConvOp, CollectiveMainloop::DispatchPolicy::NumSpatialDimensions>;
using ConvKernel = cutlass::conv::kernel::ConvUniversal<
    ProblemShape, CollectiveMainloop, CollectiveEpilogue>;
using Conv = cutlass::conv::device::ConvUniversalAdapter<ConvKernel>;

auto* _anchor = &cutlass::device_kernel<ConvKernel>;


// ===== COMPILED SASS (sm_100a) =====

	.target	sm_100a

	.elftype	@"ET_EXEC"


//--------------------- .note.nv.tkinfo           --------------------------
	.section	.note.nv.tkinfo,"",@"SHT_NOTE"
	.sectionflags	@"SHF_NOTE_NV_TKINFO"
	.tkinfo
        /*0018*/ 	.word	0x00000002
        /*0030*/ 	.string	""
        /*0030*/ 	.string	"ptxas"
        /*0030*/ 	.string	"Cuda compilation tools, release 13.0, V13.0.88"
        /*0030*/ 	.string	"Build cuda_13.0.r13.0/compiler.36424714_0"
        /*0030*/ 	.string	"-arch sm_100a -m 64 "



//--------------------- .note.nv.cuinfo           --------------------------
	.section	.note.nv.cuinfo,"",@"SHT_NOTE"
	.sectionflags	@"SHF_NOTE_NV_CUINFO"
        /*0018*/ 	.short	0x0002
        /*001a*/ 	.short	0x0064
        /*001c*/ 	.short	0x0082
	.zero		2


//--------------------- .nv.info                  --------------------------
	.section	.nv.info,"",@"SHT_CUDA_INFO"
	.align	4


	//----- nvinfo : EIATTR_REGCOUNT
	.align		4
        /*0000*/ 	.byte	0x04, 0x2f
        /*0002*/ 	.short	(.L_19 - .L_18)
	.align		4
.L_18:
        /*0004*/ 	.word	index@(_ZN7cutlass13device_kernelINS_4conv6kernel13ConvUniversalINS1_16ConvProblemShapeILNS1_8OperatorE2ELi2EEENS1_10collective14CollectiveConvINS1_47MainloopSm100TmaUmmaWarpSpecializedImplicitGemmILS5_2ELi13ELi2ELi1ELi2EN4cute5tupleIJNSA_1CILi2EEENSC_ILi1EEESE_EEEEENSB_IJNSC_ILi64EEENSB_IJSH_EEESI_EEENS_6half_tESK_NSA_8TiledMMAINSA_8MMA_AtomIJNSA_20SM100_MMA_F16BF16_SSISK_SK_fLi64ELi64ELNSA_4UMMA5MajorE1ELSP_1ELNSO_7ScaleInE0ELSQ_0EEEEEENSA_6LayoutINSB_IJSE_SE_SE_EEENSB_IJNSC_ILi0EEESV_SV_EEEEENSB_IJNSA_10UnderscoreESY_SY_EEEEENS7_6detail27Sm100ImplicitGemmTileTraitsINSA_13SM90_TMA_LOADENSA_14ComposedLayoutINSA_7SwizzleILi3ELi4ELi3EEENSA_18smem_ptr_flag_bitsILi16EEENST_INSB_IJSH_NSC_ILi8EEEEEENSB_IJSE_SH_EEEEEEEvEENS12_INSA_30SM90_TMA_LOAD_IM2COL_MULTICASTES1D_vEEEENS_8epilogue10collective18CollectiveEpilogueINS1I_23Sm100TmaWarpSpecializedILi3ELi2ELi16ELb1ELb0EEEJSJ_NSB_IJNST_ISH_SE_EENST_INSC_ILi32EEESE_EEEEESK_NSB_IJlNSB_IJSE_llEEESV_EEESK_S1S_NS1I_6fusion15FusionCallbacksIS1M_NS1T_17LinearCombinationISK_fSK_fLNS_15FloatRoundStyleE2EEESJ_S1Q_JEEENSA_5SM1004TMEM4LOAD26SM100_TMEM_LOAD_16dp256b4xES13_NS14_INS15_ILi2ELi4ELi3EEES18_NST_INSB_IJS19_S1O_EEENSB_IJS1O_SE_EEEEEEENSA_17SM75_U32x4_LDSM_NENSA_14SM90_TMA_STOREES27_NSA_17SM90_U32x4_STSM_NENSA_39AutoVectorizingCopyWithAssumedAlignmentILi128EEEEEEvvEEEEvNT_6ParamsE)
        /*0008*/ 	.word	0x0000005d


	//----- nvinfo : EIATTR_FRAME_SIZE
	.align		4
.L_19:
        /*000c*/ 	.byte	0x04, 0x11
        /*000e*/ 	.short	(.L_21 - .L_20)
	.align		4
.L_20:
        /*0010*/ 	.word	index@($__internal_2_$__cuda_sm10x_tcgen05_guardrail_trap_unallocated_columns_being_dealloced)
        /*0014*/ 	.word	0x00000008


	//----- nvinfo : EIATTR_FRAME_SIZE
	.align		4
.L_21:
        /*0018*/ 	.byte	0x04, 0x11
        /*001a*/ 	.short	(.L_23 - .L_22)
	.align		4
.L_22:
        /*001c*/ 	.word	index@($__internal_1_$__cuda_sm10x_tcgen05_guardrail_trap_phase_invalid_during_alloc)
        /*0020*/ 	.word	0x00000008


	//----- nvinfo : EIATTR_FRAME_SIZE
	.align		4
.L_23:
        /*0024*/ 	.byte	0x04, 0x11
        /*0026*/ 	.short	(.L_25 - .L_24)
	.align		4
.L_24:
        /*0028*/ 	.word	index@($__internal_0_$__cuda_sm10x_tcgen05_guardrail_trap_col_being_dealloced_not_returned_by_alloc)
        /*002c*/ 	.word	0x00000008


	//----- nvinfo : EIATTR_FRAME_SIZE
	.align		4
.L_25:
        /*0030*/ 	.byte	0x04, 0x11
        /*0032*/ 	.short	(.L_27 - .L_26)
	.align		4
.L_26:
        /*0034*/ 	.word	index@(_ZN7cutlass13device_kernelINS_4conv6kernel13ConvUniversalINS1_16ConvProblemShapeILNS1_8OperatorE2ELi2EEENS1_10collective14CollectiveConvINS1_47MainloopSm100TmaUmmaWarpSpecializedImplicitGemmILS5_2ELi13ELi2ELi1ELi2EN4cute5tupleIJNSA_1CILi2EEENSC_ILi1EEESE_EEEEENSB_IJNSC_ILi64EEENSB_IJSH_EEESI_EEENS_6half_tESK_NSA_8TiledMMAINSA_8MMA_AtomIJNSA_20SM100_MMA_F16BF16_SSISK_SK_fLi64ELi64ELNSA_4UMMA5MajorE1ELSP_1ELNSO_7ScaleInE0ELSQ_0EEEEEENSA_6LayoutINSB_IJSE_SE_SE_EEENSB_IJNSC_ILi0EEESV_SV_EEEEENSB_IJNSA_10UnderscoreESY_SY_EEEEENS7_6detail27Sm100ImplicitGemmTileTraitsINSA_13SM90_TMA_LOADENSA_14ComposedLayoutINSA_7SwizzleILi3ELi4ELi3EEENSA_18smem_ptr_flag_bitsILi16EEENST_INSB_IJSH_NSC_ILi8EEEEEENSB_IJSE_SH_EEEEEEEvEENS12_INSA_30SM90_TMA_LOAD_IM2COL_MULTICASTES1D_vEEEENS_8epilogue10collective18CollectiveEpilogueINS1I_23Sm100TmaWarpSpecializedILi3ELi2ELi16ELb1ELb0EEEJSJ_NSB_IJNST_ISH_SE_EENST_INSC_ILi32EEESE_EEEEESK_NSB_IJlNSB_IJSE_llEEESV_EEESK_S1S_NS1I_6fusion15FusionCallbacksIS1M_NS1T_17LinearCombinationISK_fSK_fLNS_15FloatRoundStyleE2EEESJ_S1Q_JEEENSA_5SM1004TMEM4LOAD26SM100_TMEM_LOAD_16dp256b4xES13_NS14_INS15_ILi2ELi4ELi3EEES18_NST_INSB_IJS19_S1O_EEENSB_IJS1O_SE_EEEEEEENSA_17SM75_U32x4_LDSM_NENSA_14SM90_TMA_STOREES27_NSA_17SM90_U32x4_STSM_NENSA_39AutoVectorizingCopyWithAssumedAlignmentILi128EEEEEEvvEEEEvNT_6ParamsE)
        /*0038*/ 	.word	0x00000008


	//----- nvinfo : EIATTR_MIN_STACK_SIZE
	.align		4
.L_27:
        /*003c*/ 	.byte	0x04, 0x12
        /*003e*/ 	.short	(.L_29 - .L_28)
	.align		4
.L_28:
        /*0040*/ 	.word	index@(_ZN7cutlass13device_kernelINS_4conv6kernel13ConvUniversalINS1_16ConvProblemShapeILNS1_8OperatorE2ELi2EEENS1_10collective14CollectiveConvINS1_47MainloopSm100TmaUmmaWarpSpecializedImplicitGemmILS5_2ELi13ELi2ELi1ELi2EN4cute5tupleIJNSA_1CILi2EEENSC_ILi1EEESE_EEEEENSB_IJNSC_ILi64EEENSB_IJSH_EEESI_EEENS_6half_tESK_NSA_8TiledMMAINSA_8MMA_AtomIJNSA_20SM100_MMA_F16BF16_SSISK_SK_fLi64ELi64ELNSA_4UMMA5MajorE1ELSP_1ELNSO_7ScaleInE0ELSQ_0EEEEEENSA_6LayoutINSB_IJSE_SE_SE_EEENSB_IJNSC_ILi0EEESV_SV_EEEEENSB_IJNSA_10UnderscoreESY_SY_EEEEENS7_6detail27Sm100ImplicitGemmTileTraitsINSA_13SM90_TMA_LOADENSA_14ComposedLayoutINSA_7SwizzleILi3ELi4ELi3EEENSA_18smem_ptr_flag_bitsILi16EEENST_INSB_IJSH_NSC_ILi8EEEEEENSB_IJSE_SH_EEEEEEEvEENS12_INSA_30SM90_TMA_LOAD_IM2COL_MULTICASTES1D_vEEEENS_8epilogue10collective18CollectiveEpilogueINS1I_23Sm100TmaWarpSpecializedILi3ELi2ELi16ELb1ELb0EEEJSJ_NSB_IJNST_ISH_SE_EENST_INSC_ILi32EEESE_EEEEESK_NSB_IJlNSB_IJSE_llEEESV_EEESK_S1S_NS1I_6fusion15FusionCallbacksIS1M_NS1T_17LinearCombinationISK_fSK_fLNS_15FloatRoundStyleE2EEESJ_S1Q_JEEENSA_5SM1004TMEM4LOAD26SM100_TMEM_LOAD_16dp256b4xES13_NS14_INS15_ILi2ELi4ELi3EEES18_NST_INSB_IJS19_S1O_EEENSB_IJS1O_SE_EEEEEEENSA_17SM75_U32x4_LDSM_NENSA_14SM90_TMA_STOREES27_NSA_17SM90_U32x4_STSM_NENSA_39AutoVectorizingCopyWithAssumedAlignmentILi128EEEEEEvvEEEEvNT_6ParamsE)
        /*0044*/ 	.word	0x00000008
.L_29:


//--------------------- .nv.compat                --------------------------
	.section	.nv.compat,"",@"SHT_CUDA_COMPAT_INFO"
	.align	4
        /*0000*/ 	.byte	0x02, 0x09, 0x01, 0x00, 0x02, 0x02, 0x02, 0x00, 0x02, 0x05, 0x05, 0x00, 0x03, 0x07, 0x01, 0x01
        /*0010*/ 	.byte	0x02, 0x03, 0x01, 0x00, 0x02, 0x06, 0x01, 0x00, 0x04, 0x0b, 0x08, 0x00, 0x09, 0x00, 0x00, 0x00
        /*0020*/ 	.byte	0x00, 0x00, 0x00, 0x00


//--------------------- .nv.info._ZN7cutlass13device_kernelINS_4conv6kernel13ConvUniversalINS1_16ConvProblemShapeILNS1_8OperatorE2ELi2EEENS1_10collective14CollectiveConvINS1_47MainloopSm100TmaUmmaWarpSpecializedImplicitGemmILS5_2ELi13ELi2ELi1ELi2EN4cute5tupleIJNSA_1CILi2EEENSC_ILi1EEESE_EEEEENSB_IJNSC_ILi64EEENSB_IJSH_EEESI_EEENS_6half_tESK_NSA_8TiledMMAINSA_8MMA_AtomIJNSA_20SM100_MMA_F16BF16_SSISK_SK_fLi64ELi64ELNSA_4UMMA5MajorE1ELSP_1ELNSO_7ScaleInE0ELSQ_0EEEEEENSA_6LayoutINSB_IJSE_SE_SE_EEENSB_IJNSC_ILi0EEESV_SV_EEEEENSB_IJNSA_10UnderscoreESY_SY_EEEEENS7_6detail27Sm100ImplicitGemmTileTraitsINSA_13SM90_TMA_LOADENSA_14ComposedLayoutINSA_7SwizzleILi3ELi4ELi3EEENSA_18smem_ptr_flag_bitsILi16EEENST_INSB_IJSH_NSC_ILi8EEEEEENSB_IJSE_SH_EEEEEEEvEENS12_INSA_30SM90_TMA_LOAD_IM2COL_MULTICASTES1D_vEEEENS_8epilogue10collective18CollectiveEpilogueINS1I_23Sm100TmaWarpSpecializedILi3ELi2ELi16ELb1ELb0EEEJSJ_NSB_IJNST_ISH_SE_EENST_INSC_ILi32EEESE_EEEEESK_NSB_IJlNSB_IJSE_llEEESV_EEESK_S1S_NS1I_6fusion15FusionCallbacksIS1M_NS1T_17LinearCombinationISK_fSK_fLNS_15FloatRoundStyleE2EEESJ_S1Q_JEEENSA_5SM1004TMEM4LOAD26SM100_TMEM_LOAD_16dp256b4xES13_NS14_INS15_ILi2ELi4ELi3EEES18_NST_INSB_IJS19_S1O_EEENSB_IJS1O_SE_EEEEEEENSA_17SM75_U32x4_LDSM_NENSA_14SM90_TMA_STOREES27_NSA_17SM90_U32x4_STSM_NENSA_39AutoVectorizingCopyWithAssumedAlignmentILi128EEEEEEvvEEEEvNT_6ParamsE --------------------------
	.section	.nv.info._ZN7cutlass13device_kernelINS_4conv6kernel13ConvUniversalINS1_16ConvProblemShapeILNS1_8OperatorE2ELi2EEENS1_10collective14CollectiveConvINS1_47MainloopSm100TmaUmmaWarpSpecializedImplicitGemmILS5_2ELi13ELi2ELi1ELi2EN4cute5tupleIJNSA_1CILi2EEENSC_ILi1EEESE_EEEEENSB_IJNSC_ILi64EEENSB_IJSH_EEESI_EEENS_6half_tESK_NSA_8TiledMMAINSA_8MMA_AtomIJNSA_20SM100_MMA_F16BF16_SSISK_SK_fLi64ELi64ELNSA_4UMMA5MajorE1ELSP_1ELNSO_7ScaleInE0ELSQ_0EEEEEENSA_6LayoutINSB_IJSE_SE_SE_EEENSB_IJNSC_ILi0EEESV_SV_EEEEENSB_IJNSA_10UnderscoreESY_SY_EEEEENS7_6detail27Sm100ImplicitGemmTileTraitsINSA_13SM90_TMA_LOADENSA_14ComposedLayoutINSA_7SwizzleILi3ELi4ELi3EEENSA_18smem_ptr_flag_bitsILi16EEENST_INSB_IJSH_NSC_ILi8EEEEEENSB_IJSE_SH_EEEEEEEvEENS12_INSA_30SM90_TMA_LOAD_IM2COL_MULTICASTES1D_vEEEENS_8epilogue10collective18CollectiveEpilogueINS1I_23Sm100TmaWarpSpecializedILi3ELi2ELi16ELb1ELb0EEEJSJ_NSB_IJNST_ISH_SE_EENST_INSC_ILi32EEESE_EEEEESK_NSB_IJlNSB_IJSE_llEEESV_EEESK_S1S_NS1I_6fusion15FusionCallbacksIS1M_NS1T_17LinearCombinationISK_fSK_fLNS_15FloatRoundStyleE2EEESJ_S1Q_JEEENSA_5SM1004TMEM4LOAD26SM100_TMEM_LOAD_16dp256b4xES13_NS14_INS15_ILi2ELi4ELi3EEES18_NST_INSB_IJS19_S1O_EEENSB_IJS1O_SE_EEEEEEENSA_17SM75_U32x4_LDSM_NENSA_14SM90_TMA_STOREES27_NSA_17SM90_U32x4_STSM_NENSA_39AutoVectorizingCopyWithAssumedAlignmentILi128EEEEEEvvEEEEvNT_6ParamsE,"",@"SHT_CUDA_INFO"
	.sectionflags	@""
	.align	4


	//----- nvinfo : EIATTR_CUDA_API_VERSION
	.align		4
        /*0000*/ 	.byte	0x04, 0x37
        /*0002*/ 	.short	(.L_31 - .L_30)
.L_30:
        /*0004*/ 	.word	0x00000082


	//----- nvinfo : EIATTR_KPARAM_INFO
	.align		4
.L_31:
        /*0008*/ 	.byte	0x04, 0x17
        /*000a*/ 	.short	(.L_33 - .L_32)
.L_32:
        /*000c*/ 	.word	0x00000000
        /*0010*/ 	.short	0x0000
        /*0012*/ 	.short	0x0000
        /*0014*/ 	.byte	0x00, 0xf0, 0x01, 0x20


	//----- nvinfo : EIATTR_AT_ENTRY_FRAGMENTS
	.align		4
.L_33:
        /*0018*/ 	.byte	0x04, 0x4f
        /*001a*/ 	.short	(.L_35 - .L_34)


	//   ....[0]....
.L_34:
        /*001c*/ 	.word	0x00000006


	//----- nvinfo : EIATTR_RESERVED_SMEM_USED
	.align		4
.L_35:
        /*0020*/ 	.byte	0x01, 0x41
	.zero		2


	//----- nvinfo : EIATTR_SPARSE_MMA_MASK
	.align		4
        /*0024*/ 	.byte	0x03, 0x50
        /*0026*/ 	.short	0x0000


	//----- nvinfo : EIATTR_TCGEN05_1CTA_USED
	.align		4
        /*0028*/ 	.byte	0x01, 0x51
	.zero		2


	//----- nvinfo : EIATTR_MAXREG_COUNT
	.align		4
        /*002c*/ 	.byte	0x03, 0x1b
        /*002e*/ 	.short	0x00ff


	//----- nvinfo : EIATTR_NUM_BARRIERS
	.align		4
        /*0030*/ 	.byte	0x02, 0x4c
        /*0032*/ 	.byte	0x07
	.zero		1


	//----- nvinfo : EIATTR_EXTERNS
	.align		4
        /*0034*/ 	.byte	0x04, 0x0f
        /*0036*/ 	.short	(.L_37 - .L_36)


	//   ....[0]....
	.align		4
.L_36:
        /*0038*/ 	.word	index@(__assertfail)


	//----- nvinfo : EIATTR_MERCURY_ISA_VERSION
	.align		4
.L_37:
        /*003c*/ 	.byte	0x03, 0x5f
        /*003e*/ 	.short	0x0101


	//----- nvinfo : EIATTR_INT_WARP_WIDE_INSTR_OFFSETS
	.align		4
        /*0040*/ 	.byte	0x04, 0x31
        /*0042*/ 	.short	(.L_39 - .L_38)


	//   ....[0]....
.L_38:
        /*0044*/ 	.word	0x00004220


	//   ....[1]....
        /*0048*/ 	.word	0x00004240


	//   ....[2]....
        /*004c*/ 	.word	0x00004270


	//   ....[3]....
        /*0050*/ 	.word	0x00004d00


	//   ....[4]....
        /*0054*/ 	.word	0x00004f90


	//   ....[5]....
        /*0058*/ 	.word	0x00004fb0


	//   ....[6]....
        /*005c*/ 	.word	0x00005250


	//   ....[7]....
        /*0060*/ 	.word	0x00005380


	//   ....[8]....
        /*0064*/ 	.word	0x000060e0


	//----- nvinfo : EIATTR_COOP_GROUP_MASK_REGIDS
	.align		4
.L_39:
        /*0068*/ 	.byte	0x04, 0x29
        /*006a*/ 	.short	(.L_41 - .L_40)


	//   ....[0]....
.L_40:
        /*006c*/ 	.word	0xffffffff


	//   ....[1]....
        /*0070*/ 	.word	0xffffffff


	//   ....[2]....
        /*0074*/ 	.word	0xffffffff


	//   ....[3]....
        /*0078*/ 	.word	0xffffffff


	//   ....[4]....
        /*007c*/ 	.word	0xffffffff


	//   ....[5]....
        /*0080*/ 	.word	0xffffffff


	//   ....[6]....
        /*0084*/ 	.word	0xffffffff


	//   ....[7]....
        /*0088*/ 	.word	0xffffffff


	//   ....[8]....
        /*008c*/ 	.word	0xffffffff


	//   ....[9]....
        /*0090*/ 	.word	0xffffffff


	//   ....[10]....
        /*0094*/ 	.word	0xffffffff


	//   ....[11]....
        /*0098*/ 	.word	0xffffffff


	//   ....[12]....
        /*009c*/ 	.word	0xffffffff


	//----- nvinfo : EIATTR_COOP_GROUP_INSTR_OFFSETS
	.align		4
.L_41:
        /*00a0*/ 	.byte	0x04, 0x28
        /*00a2*/ 	.short	(.L_43 - .L_42)


	//   ....[0]....
.L_42:
        /*00a4*/ 	.word	0x000000a0


	//   ....[1]....
        /*00a8*/ 	.word	0x000004e0


	//   ....[2]....
        /*00ac*/ 	.word	0x000007c0


	//   ....[3]....
        /*00b0*/ 	.word	0x00000940


	//   ....[4]....
        /*00b4*/ 	.word	0x00000a40


	//   ....[5]....
        /*00b8*/ 	.word	0x00000b90


	//   ....[6]....
        /*00bc*/ 	.word	0x00000d90


	//   ....[7]....
        /*00c0*/ 	.word	0x00002590


	//   ....[8]....
        /*00c4*/ 	.word	0x00003570


	//   ....[9]....
        /*00c8*/ 	.word	0x00003780


	//   ....[10]....
        /*00cc*/ 	.word	0x000037b0


	//   ....[11]....
        /*00d0*/ 	.word	0x00004100


	//   ....[12]....
        /*00d4*/ 	.word	0x00004340


	//----- nvinfo : EIATTR_VRC_CTA_INIT_COUNT
	.align		4
.L_43:
        /*00d8*/ 	.byte	0x02, 0x4a
        /*00da*/ 	.byte	0x80
	.zero		1


	//----- nvinfo : EIATTR_SYSCALL_OFFSETS
	.align		4
        /*00dc*/ 	.byte	0x04, 0x46
        /*00de*/ 	.short	(.L_45 - .L_44)


	//   ....[0]....
.L_44:
        /*00e0*/ 	.word	0x00006350


	//   ....[1]....
        /*00e4*/ 	.word	0x00006440


	//   ....[2]....
        /*00e8*/ 	.word	0x00006b90


	//   ....[3]....
        /*00ec*/ 	.word	0x000074d0


	//----- nvinfo : EIATTR_MBARRIER_INSTR_OFFSETS
	.align		4
.L_45:
        /*00f0*/ 	.byte	0x04, 0x39
        /*00f2*/ 	.short	(.L_47 - .L_46)


	//   ....[0]....
.L_46:
        /*00f4*/ 	.word	0x00000600
        /*00f8*/ 	.word	0x000000ff
        /*00fc*/ 	.word	0x00000000
        /*0100*/ 	.short	0x0100
        /*0102*/ 	.byte	0x07
	.zero		1


	//   ....[1]....
        /*0104*/ 	.word	0x00000610
        /*0108*/ 	.word	0x000000ff
        /*010c*/ 	.word	0x00000068
        /*0110*/ 	.short	0x0100
        /*0112*/ 	.byte	0x07
	.zero		1


	//   ....[2]....
        /*0114*/ 	.word	0x00000620
        /*0118*/ 	.word	0x000000ff
        /*011c*/ 	.word	0x00000008
        /*0120*/ 	.short	0x0100
        /*0122*/ 	.byte	0x07
	.zero		1


	//   ....[3]....
        /*0124*/ 	.word	0x00000630
        /*0128*/ 	.word	0x000000ff
        /*012c*/ 	.word	0x00000070
        /*0130*/ 	.short	0x0100
        /*0132*/ 	.byte	0x07
	.zero		1


	//   ....[4]....
        /*0134*/ 	.word	0x00000640
        /*0138*/ 	.word	0x000000ff
        /*013c*/ 	.word	0x00000010
        /*0140*/ 	.short	0x0100
        /*0142*/ 	.byte	0x07
	.zero		1


	//   ....[5]....
        /*0144*/ 	.word	0x00000650
        /*0148*/ 	.word	0x000000ff
        /*014c*/ 	.word	0x00000078
        /*0150*/ 	.short	0x0100
        /*0152*/ 	.byte	0x07
	.zero		1


	//   ....[6]....
        /*0154*/ 	.word	0x00000660
        /*0158*/ 	.word	0x000000ff
        /*015c*/ 	.word	0x00000018
        /*0160*/ 	.short	0x0100
        /*0162*/ 	.byte	0x07
	.zero		1


	//   ....[7]....
        /*0164*/ 	.word	0x00000670
        /*0168*/ 	.word	0x000000ff
        /*016c*/ 	.word	0x00000080
        /*0170*/ 	.short	0x0100
        /*0172*/ 	.byte	0x07
	.zero		1


	//   ....[8]....
        /*0174*/ 	.word	0x00000680
        /*0178*/ 	.word	0x000000ff
        /*017c*/ 	.word	0x00000020
        /*0180*/ 	.short	0x0100
        /*0182*/ 	.byte	0x07
	.zero		1


	//   ....[9]....
        /*0184*/ 	.word	0x00000690
        /*0188*/ 	.word	0x000000ff
        /*018c*/ 	.word	0x00000088
        /*0190*/ 	.short	0x0100
        /*0192*/ 	.byte	0x07
	.zero		1


	//   ....[10]....
        /*0194*/ 	.word	0x000006a0
        /*0198*/ 	.word	0x000000ff
        /*019c*/ 	.word	0x00000028
        /*01a0*/ 	.short	0x0100
        /*01a2*/ 	.byte	0x07
	.zero		1


	//   ....[11]....
        /*01a4*/ 	.word	0x000006b0
        /*01a8*/ 	.word	0x000000ff
        /*01ac*/ 	.word	0x00000090
        /*01b0*/ 	.short	0x0100
        /*01b2*/ 	.byte	0x07
	.zero		1


	//   ....[12]....
        /*01b4*/ 	.word	0x000006c0
        /*01b8*/ 	.word	0x000000ff
        /*01bc*/ 	.word	0x00000030
        /*01c0*/ 	.short	0x0100
        /*01c2*/ 	.byte	0x07
	.zero		1


	//   ....[13]....
        /*01c4*/ 	.word	0x000006d0
        /*01c8*/ 	.word	0x000000ff
        /*01cc*/ 	.word	0x00000098
        /*01d0*/ 	.short	0x0100
        /*01d2*/ 	.byte	0x07
	.zero		1


	//   ....[14]....
        /*01d4*/ 	.word	0x000006e0
        /*01d8*/ 	.word	0x000000ff
        /*01dc*/ 	.word	0x00000038
        /*01e0*/ 	.short	0x0100
        /*01e2*/ 	.byte	0x07
	.zero		1


	//   ....[15]....
        /*01e4*/ 	.word	0x000006f0
        /*01e8*/ 	.word	0x000000ff
        /*01ec*/ 	.word	0x000000a0
        /*01f0*/ 	.short	0x0100
        /*01f2*/ 	.byte	0x07
	.zero		1


	//   ....[16]....
        /*01f4*/ 	.word	0x00000700
        /*01f8*/ 	.word	0x000000ff
        /*01fc*/ 	.word	0x00000040
        /*0200*/ 	.short	0x0100
        /*0202*/ 	.byte	0x07
	.zero		1


	//   ....[17]....
        /*0204*/ 	.word	0x00000710
        /*0208*/ 	.word	0x000000ff
        /*020c*/ 	.word	0x000000a8
        /*0210*/ 	.short	0x0100
        /*0212*/ 	.byte	0x07
	.zero		1


	//   ....[18]....
        /*0214*/ 	.word	0x00000720
        /*0218*/ 	.word	0x000000ff
        /*021c*/ 	.word	0x00000048
        /*0220*/ 	.short	0x0100
        /*0222*/ 	.byte	0x07
	.zero		1


	//   ....[19]....
        /*0224*/ 	.word	0x00000730
        /*0228*/ 	.word	0x000000ff
        /*022c*/ 	.word	0x000000b0
        /*0230*/ 	.short	0x0100
        /*0232*/ 	.byte	0x07
	.zero		1


	//   ....[20]....
        /*0234*/ 	.word	0x00000740
        /*0238*/ 	.word	0x000000ff
        /*023c*/ 	.word	0x00000050
        /*0240*/ 	.short	0x0100
        /*0242*/ 	.byte	0x07
	.zero		1


	//   ....[21]....
        /*0244*/ 	.word	0x00000750
        /*0248*/ 	.word	0x000000ff
        /*024c*/ 	.word	0x000000b8
        /*0250*/ 	.short	0x0100
        /*0252*/ 	.byte	0x07
	.zero		1


	//   ....[22]....
        /*0254*/ 	.word	0x00000760
        /*0258*/ 	.word	0x000000ff
        /*025c*/ 	.word	0x00000058
        /*0260*/ 	.short	0x0100
        /*0262*/ 	.byte	0x07
	.zero		1


	//   ....[23]....
        /*0264*/ 	.word	0x00000770
        /*0268*/ 	.word	0x000000ff
        /*026c*/ 	.word	0x000000c0
        /*0270*/ 	.short	0x0100
        /*0272*/ 	.byte	0x07
	.zero		1


	//   ....[24]....
        /*0274*/ 	.word	0x00000780
        /*0278*/ 	.word	0x000000ff
        /*027c*/ 	.word	0x00000060
        /*0280*/ 	.short	0x0100
        /*0282*/ 	.byte	0x07
	.zero		1


	//   ....[25]....
        /*0284*/ 	.word	0x00000790
        /*0288*/ 	.word	0x000000ff
        /*028c*/ 	.word	0x000000c8
        /*0290*/ 	.short	0x0100
        /*0292*/ 	.byte	0x07
	.zero		1


	//   ....[26]....
        /*0294*/ 	.word	0x000008d0
        /*0298*/ 	.word	0x000000ff
        /*029c*/ 	.word	0x000000d0
        /*02a0*/ 	.short	0x0100
        /*02a2*/ 	.byte	0x07
	.zero		1


	//   ....[27]....
        /*02a4*/ 	.word	0x000008e0
        /*02a8*/ 	.word	0x000000ff
        /*02ac*/ 	.word	0x000000e8
        /*02b0*/ 	.short	0x0100
        /*02b2*/ 	.byte	0x07
	.zero		1


	//   ....[28]....
        /*02b4*/ 	.word	0x000008f0
        /*02b8*/ 	.word	0x000000ff
        /*02bc*/ 	.word	0x000000d8
        /*02c0*/ 	.short	0x0100
        /*02c2*/ 	.byte	0x07
	.zero		1


	//   ....[29]....
        /*02c4*/ 	.word	0x00000900
        /*02c8*/ 	.word	0x000000ff
        /*02cc*/ 	.word	0x000000f0
        /*02d0*/ 	.short	0x0100
        /*02d2*/ 	.byte	0x07
	.zero		1


	//   ....[30]....
        /*02d4*/ 	.word	0x00000910
        /*02d8*/ 	.word	0x000000ff
        /*02dc*/ 	.word	0x000000e0
        /*02e0*/ 	.short	0x0100
        /*02e2*/ 	.byte	0x07
	.zero		1


	//   ....[31]....
        /*02e4*/ 	.word	0x00000920
        /*02e8*/ 	.word	0x000000ff
        /*02ec*/ 	.word	0x000000f8
        /*02f0*/ 	.short	0x0100
        /*02f2*/ 	.byte	0x07
	.zero		1


	//   ....[32]....
        /*02f4*/ 	.word	0x00000a10
        /*02f8*/ 	.word	0x000000ff
        /*02fc*/ 	.word	0x00000100
        /*0300*/ 	.short	0x0100
        /*0302*/ 	.byte	0x06
	.zero		1


	//   ....[33]....
        /*0304*/ 	.word	0x00000a20
        /*0308*/ 	.word	0x000000ff
        /*030c*/ 	.word	0x00000108
        /*0310*/ 	.short	0x0100
        /*0312*/ 	.byte	0x06
	.zero		1


	//   ....[34]....
        /*0314*/ 	.word	0x00000b60
        /*0318*/ 	.word	0x000000ff
        /*031c*/ 	.word	0x00000110
        /*0320*/ 	.short	0x0100
        /*0322*/ 	.byte	0x06
	.zero		1


	//   ....[35]....
        /*0324*/ 	.word	0x00000b70
        /*0328*/ 	.word	0x000000ff
        /*032c*/ 	.word	0x00000118
        /*0330*/ 	.short	0x0100
        /*0332*/ 	.byte	0x06
	.zero		1


	//   ....[36]....
        /*0334*/ 	.word	0x00000ca0
        /*0338*/ 	.word	0x000000ff
        /*033c*/ 	.word	0x00000120
        /*0340*/ 	.short	0x0100
        /*0342*/ 	.byte	0x07
	.zero		1


	//   ....[37]....
        /*0344*/ 	.word	0x00000cb0
        /*0348*/ 	.word	0x000000ff
        /*034c*/ 	.word	0x00000130
        /*0350*/ 	.short	0x0100
        /*0352*/ 	.byte	0x07
	.zero		1


	//   ....[38]....
        /*0354*/ 	.word	0x00000cc0
        /*0358*/ 	.word	0x000000ff
        /*035c*/ 	.word	0x00000128
        /*0360*/ 	.short	0x0100
        /*0362*/ 	.byte	0x07
	.zero		1


	//   ....[39]....
        /*0364*/ 	.word	0x00000cd0
        /*0368*/ 	.word	0x000000ff
        /*036c*/ 	.word	0x00000138
        /*0370*/ 	.short	0x0100
        /*0372*/ 	.byte	0x07
	.zero		1


	//   ....[40]....
        /*0374*/ 	.word	0x00001940
        /*0378*/ 	.word	0x000000ff
        /*037c*/ 	.word	0x00000068
        /*0380*/ 	.short	0x010a
        /*0382*/ 	.byte	0x04
	.zero		1


	//   ....[41]....
        /*0384*/ 	.word	0x00001c20
        /*0388*/ 	.word	0x000000ff
        /*038c*/ 	.word	0x00000068
        /*0390*/ 	.short	0x010a
        /*0392*/ 	.byte	0x1d
	.zero		1


	//   ....[42]....
        /*0394*/ 	.word	0x00001de0
        /*0398*/ 	.word	0x000000ff
        /*039c*/ 	.word	0x00000068
        /*03a0*/ 	.short	0x010a
        /*03a2*/ 	.byte	0x11
	.zero		1


	//   ....[43]....
        /*03a4*/ 	.word	0x00002030
        /*03a8*/ 	.word	0x000000ff
        /*03ac*/ 	.word	0x00000108
        /*03b0*/ 	.short	0x0101
        /*03b2*/ 	.byte	0x25
	.zero		1


	//   ....[44]....
        /*03b4*/ 	.word	0x00002050
        /*03b8*/ 	.word	0x000000ff
        /*03bc*/ 	.word	0x00000068
        /*03c0*/ 	.short	0x010a
        /*03c2*/ 	.byte	0x04
	.zero		1


	//   ....[45]....
        /*03c4*/ 	.word	0x00002180
        /*03c8*/ 	.word	0x000000ff
        /*03cc*/ 	.word	0x00000068
        /*03d0*/ 	.short	0x010a
        /*03d2*/ 	.byte	0x21
	.zero		1


	//   ....[46]....
        /*03d4*/ 	.word	0x00002340
        /*03d8*/ 	.word	0x000000ff
        /*03dc*/ 	.word	0x00000068
        /*03e0*/ 	.short	0x010a
        /*03e2*/ 	.byte	0x09
	.zero		1


	//   ....[47]....
        /*03e4*/ 	.word	0x000025a0
        /*03e8*/ 	.word	0x000000ff
        /*03ec*/ 	.word	0x00000110
        /*03f0*/ 	.short	0x010a
        /*03f2*/ 	.byte	0x25
	.zero		1


	//   ....[48]....
        /*03f4*/ 	.word	0x00002660
        /*03f8*/ 	.word	0x000000ff
        /*03fc*/ 	.word	0x00000000
        /*0400*/ 	.short	0x0101
        /*0402*/ 	.byte	0x04
	.zero		1


	//   ....[49]....
        /*0404*/ 	.word	0x00002b40
        /*0408*/ 	.word	0x000000ff
        /*040c*/ 	.word	0x00000000
        /*0410*/ 	.short	0x010a
        /*0412*/ 	.byte	0x04
	.zero		1


	//   ....[50]....
        /*0414*/ 	.word	0x00002bd0
        /*0418*/ 	.word	0x000000ff
        /*041c*/ 	.word	0x00000000
        /*0420*/ 	.short	0x010a
        /*0422*/ 	.byte	0x04
	.zero		1


	//   ....[51]....
        /*0424*/ 	.word	0x00002c60
        /*0428*/ 	.word	0x000000ff
        /*042c*/ 	.word	0x00000000
        /*0430*/ 	.short	0x010a
        /*0432*/ 	.byte	0x04
	.zero		1


	//   ....[52]....
        /*0434*/ 	.word	0x00002cf0
        /*0438*/ 	.word	0x000000ff
        /*043c*/ 	.word	0x00000000
        /*0440*/ 	.short	0x010a
        /*0442*/ 	.byte	0x04
	.zero		1


	//   ....[53]....
        /*0444*/ 	.word	0x00002d80
        /*0448*/ 	.word	0x000000ff
        /*044c*/ 	.word	0x00000000
        /*0450*/ 	.short	0x010a
        /*0452*/ 	.byte	0x04
	.zero		1


	//   ....[54]....
        /*0454*/ 	.word	0x00002e10
        /*0458*/ 	.word	0x000000ff
        /*045c*/ 	.word	0x00000000
        /*0460*/ 	.short	0x010a
        /*0462*/ 	.byte	0x04
	.zero		1


	//   ....[55]....
        /*0464*/ 	.word	0x00002ea0
        /*0468*/ 	.word	0x000000ff
        /*046c*/ 	.word	0x00000000
        /*0470*/ 	.short	0x010a
        /*0472*/ 	.byte	0x04
	.zero		1


	//   ....[56]....
        /*0474*/ 	.word	0x00002f30
        /*0478*/ 	.word	0x000000ff
        /*047c*/ 	.word	0x00000000
        /*0480*/ 	.short	0x010a
        /*0482*/ 	.byte	0x04
	.zero		1


	//   ....[57]....
        /*0484*/ 	.word	0x00002fc0
        /*0488*/ 	.word	0x000000ff
        /*048c*/ 	.word	0x00000000
        /*0490*/ 	.short	0x010a
        /*0492*/ 	.byte	0x04
	.zero		1


	//   ....[58]....
        /*0494*/ 	.word	0x00003050
        /*0498*/ 	.word	0x000000ff
        /*049c*/ 	.word	0x00000000
        /*04a0*/ 	.short	0x010a
        /*04a2*/ 	.byte	0x04
	.zero		1


	//   ....[59]....
        /*04a4*/ 	.word	0x000030e0
        /*04a8*/ 	.word	0x000000ff
        /*04ac*/ 	.word	0x00000000
        /*04b0*/ 	.short	0x010a
        /*04b2*/ 	.byte	0x04
	.zero		1


	//   ....[60]....
        /*04b4*/ 	.word	0x00003170
        /*04b8*/ 	.word	0x000000ff
        /*04bc*/ 	.word	0x00000000
        /*04c0*/ 	.short	0x010a
        /*04c2*/ 	.byte	0x04
	.zero		1


	//   ....[61]....
        /*04c4*/ 	.word	0x00003210
        /*04c8*/ 	.word	0x00000000
        /*04cc*/ 	.word	0x00000000
        /*04d0*/ 	.short	0x010a
        /*04d2*/ 	.byte	0xff
	.zero		1


	//   ....[62]....
        /*04d4*/ 	.word	0x00003340
        /*04d8*/ 	.word	0x000000ff
        /*04dc*/ 	.word	0x00000118
        /*04e0*/ 	.short	0x010a
        /*04e2*/ 	.byte	0x2d
	.zero		1


	//   ....[63]....
        /*04e4*/ 	.word	0x000033e0
        /*04e8*/ 	.word	0x000000ff
        /*04ec*/ 	.word	0x00000110
        /*04f0*/ 	.short	0x010a
        /*04f2*/ 	.byte	0x2d
	.zero		1


	//   ....[64]....
        /*04f4*/ 	.word	0x00003480
        /*04f8*/ 	.word	0x000000ff
        /*04fc*/ 	.word	0x00000000
        /*0500*/ 	.short	0x0101
        /*0502*/ 	.byte	0x06
	.zero		1


	//   ....[65]....
        /*0504*/ 	.word	0x000034c0
        /*0508*/ 	.word	0x000000ff
        /*050c*/ 	.word	0x00000118
        /*0510*/ 	.short	0x0106
        /*0512*/ 	.byte	0x2d
	.zero		1


	//   ....[66]....
        /*0514*/ 	.word	0x00003500
        /*0518*/ 	.word	0x00000000
        /*051c*/ 	.word	0x00000118
        /*0520*/ 	.short	0x010a
        /*0522*/ 	.byte	0xff
	.zero		1


	//   ....[67]....
        /*0524*/ 	.word	0x00003a50
        /*0528*/ 	.word	0x000000ff
        /*052c*/ 	.word	0x00000110
        /*0530*/ 	.short	0x010a
        /*0532*/ 	.byte	0x07
	.zero		1


	//   ....[68]....
        /*0534*/ 	.word	0x00003b00
        /*0538*/ 	.word	0x000000ff
        /*053c*/ 	.word	0x00000000
        /*0540*/ 	.short	0x0101
        /*0542*/ 	.byte	0x05
	.zero		1


	//   ....[69]....
        /*0544*/ 	.word	0x00003b10
        /*0548*/ 	.word	0x000000ff
        /*054c*/ 	.word	0x00000130
        /*0550*/ 	.short	0x010a
        /*0552*/ 	.byte	0x09
	.zero		1


	//   ....[70]....
        /*0554*/ 	.word	0x00003b90
        /*0558*/ 	.word	0x000000ff
        /*055c*/ 	.word	0x00000000
        /*0560*/ 	.short	0x010a
        /*0562*/ 	.byte	0x04
	.zero		1


	//   ....[71]....
        /*0564*/ 	.word	0x00003c30
        /*0568*/ 	.word	0x000000ff
        /*056c*/ 	.word	0x00000000
        /*0570*/ 	.short	0x010a
        /*0572*/ 	.byte	0x08
	.zero		1


	//   ....[72]....
        /*0574*/ 	.word	0x00003d60
        /*0578*/ 	.word	0x000000ff
        /*057c*/ 	.word	0x00000000
        /*0580*/ 	.short	0x010a
        /*0582*/ 	.byte	0x04
	.zero		1


	//   ....[73]....
        /*0584*/ 	.word	0x00004050
        /*0588*/ 	.word	0x000000ff
        /*058c*/ 	.word	0x00000000
        /*0590*/ 	.short	0x010a
        /*0592*/ 	.byte	0x05
	.zero		1


	//   ....[74]....
        /*0594*/ 	.word	0x000040e0
        /*0598*/ 	.word	0x000000ff
        /*059c*/ 	.word	0x00000000
        /*05a0*/ 	.short	0x010a
        /*05a2*/ 	.byte	0x06
	.zero		1


	//   ....[75]....
        /*05a4*/ 	.word	0x000045e0
        /*05a8*/ 	.word	0x000000ff
        /*05ac*/ 	.word	0x00000110
        /*05b0*/ 	.short	0x010a
        /*05b2*/ 	.byte	0x0f
	.zero		1


	//   ....[76]....
        /*05b4*/ 	.word	0x000048e0
        /*05b8*/ 	.word	0x000000ff
        /*05bc*/ 	.word	0x00000000
        /*05c0*/ 	.short	0x0101
        /*05c2*/ 	.byte	0x0e
	.zero		1


	//   ....[77]....
        /*05c4*/ 	.word	0x00004c10
        /*05c8*/ 	.word	0x000000ff
        /*05cc*/ 	.word	0x00000108
        /*05d0*/ 	.short	0x010a
        /*05d2*/ 	.byte	0x0f
	.zero		1


	//   ....[78]....
        /*05d4*/ 	.word	0x00004f30
        /*05d8*/ 	.word	0x000000ff
        /*05dc*/ 	.word	0x000000e8
        /*05e0*/ 	.short	0x010a
        /*05e2*/ 	.byte	0x13
	.zero		1


	//   ....[79]....
        /*05e4*/ 	.word	0x00005110
        /*05e8*/ 	.word	0x000000ff
        /*05ec*/ 	.word	0x000000d0
        /*05f0*/ 	.short	0x010b
        /*05f2*/ 	.byte	0x13
	.zero		1


	//   ....[80]....
        /*05f4*/ 	.word	0x00005190
        /*05f8*/ 	.word	0x000000ff
        /*05fc*/ 	.word	0x00000000
        /*0600*/ 	.short	0x0101
        /*0602*/ 	.byte	0x15
	.zero		1


	//   ....[81]....
        /*0604*/ 	.word	0x000051d0
        /*0608*/ 	.word	0x000000ff
        /*060c*/ 	.word	0x000000e8
        /*0610*/ 	.short	0x010a
        /*0612*/ 	.byte	0x11
	.zero		1


	//   ....[82]....
        /*0614*/ 	.word	0x000053a0
        /*0618*/ 	.word	0x000000ff
        /*061c*/ 	.word	0x000000d0
        /*0620*/ 	.short	0x010b
        /*0622*/ 	.byte	0x11
	.zero		1


	//   ....[83]....
        /*0624*/ 	.word	0x00005410
        /*0628*/ 	.word	0x000000ff
        /*062c*/ 	.word	0x00000000
        /*0630*/ 	.short	0x0101
        /*0632*/ 	.byte	0x13
	.zero		1


	//   ....[84]....
        /*0634*/ 	.word	0x00005460
        /*0638*/ 	.word	0x000000ff
        /*063c*/ 	.word	0x00000000
        /*0640*/ 	.short	0x010a
        /*0642*/ 	.byte	0x04
	.zero		1


	//   ....[85]....
        /*0644*/ 	.word	0x000054f0
        /*0648*/ 	.word	0x000000ff
        /*064c*/ 	.word	0x00000000
        /*0650*/ 	.short	0x010a
        /*0652*/ 	.byte	0x04
	.zero		1


	//   ....[86]....
        /*0654*/ 	.word	0x00005590
        /*0658*/ 	.word	0x00000000
        /*065c*/ 	.word	0x00000000
        /*0660*/ 	.short	0x010a
        /*0662*/ 	.byte	0xff
	.zero		1


	//   ....[87]....
        /*0664*/ 	.word	0x00005940
        /*0668*/ 	.word	0x000000ff
        /*066c*/ 	.word	0x00000110
        /*0670*/ 	.short	0x010a
        /*0672*/ 	.byte	0x32
	.zero		1


	//   ....[88]....
        /*0674*/ 	.word	0x00005a40
        /*0678*/ 	.word	0x000000ff
        /*067c*/ 	.word	0x00000000
        /*0680*/ 	.short	0x0101
        /*0682*/ 	.byte	0x04
	.zero		1


	//   ....[89]....
        /*0684*/ 	.word	0x00006850
        /*0688*/ 	.word	0x00000000
        /*068c*/ 	.word	0x000000d0
        /*0690*/ 	.short	0x010a
        /*0692*/ 	.byte	0xff
	.zero		1


	//   ....[90]....
        /*0694*/ 	.word	0x00006860
        /*0698*/ 	.word	0x00000053
        /*069c*/ 	.word	0x00000120
        /*06a0*/ 	.short	0x010a
        /*06a2*/ 	.byte	0xff
	.zero		1


	//   ....[91]....
        /*06a4*/ 	.word	0x000068f0
        /*06a8*/ 	.word	0x00000000
        /*06ac*/ 	.word	0x000000d0
        /*06b0*/ 	.short	0x010a
        /*06b2*/ 	.byte	0xff
	.zero		1


	//   ....[92]....
        /*06b4*/ 	.word	0x00006a70
        /*06b8*/ 	.word	0x00000053
        /*06bc*/ 	.word	0x00000120
        /*06c0*/ 	.short	0x010a
        /*06c2*/ 	.byte	0xff
	.zero		1


	//   ....[93]....
        /*06c4*/ 	.word	0x00007250
        /*06c8*/ 	.word	0x00000000
        /*06cc*/ 	.word	0x00000000
        /*06d0*/ 	.short	0x0101
        /*06d2*/ 	.byte	0xff
	.zero		1


	//   ....[94]....
        /*06d4*/ 	.word	0x00007260
        /*06d8*/ 	.word	0x00000003
        /*06dc*/ 	.word	0x000000d0
        /*06e0*/ 	.short	0x010a
        /*06e2*/ 	.byte	0xff
	.zero		1


	//   ....[95]....
        /*06e4*/ 	.word	0x00007310
        /*06e8*/ 	.word	0x00000003
        /*06ec*/ 	.word	0x000000d0
        /*06f0*/ 	.short	0x010a
        /*06f2*/ 	.byte	0xff
	.zero		1


	//   ....[96]....
        /*06f4*/ 	.word	0x00007660
        /*06f8*/ 	.word	0x000000ff
        /*06fc*/ 	.word	0x00000000
        /*0700*/ 	.short	0x0101
        /*0702*/ 	.byte	0x05
	.zero		1


	//   ....[97]....
        /*0704*/ 	.word	0x00007be0
        /*0708*/ 	.word	0x00000002
        /*070c*/ 	.word	0x00000000
        /*0710*/ 	.short	0x0101
        /*0712*/ 	.byte	0xff
	.zero		1


	//   ....[98]....
        /*0714*/ 	.word	0x00007e20
        /*0718*/ 	.word	0x000000ff
        /*071c*/ 	.word	0x00000000
        /*0720*/ 	.short	0x0101
        /*0722*/ 	.byte	0x04
	.zero		1


	//   ....[99]....
        /*0724*/ 	.word	0x00007e50
        /*0728*/ 	.word	0x00000003
        /*072c*/ 	.word	0x00000068
        /*0730*/ 	.short	0x010a
        /*0732*/ 	.byte	0xff
	.zero		1


	//   ....[100]....
        /*0734*/ 	.word	0x00007eb0
        /*0738*/ 	.word	0x00000003
        /*073c*/ 	.word	0x00000068
        /*0740*/ 	.short	0x010a
        /*0742*/ 	.byte	0xff
	.zero		1


	//   ....[101]....
        /*0744*/ 	.word	0x00007f10
        /*0748*/ 	.word	0x00000002
        /*074c*/ 	.word	0x00000110
        /*0750*/ 	.short	0x010a
        /*0752*/ 	.byte	0xff
	.zero		1


	//   ....[102]....
        /*0754*/ 	.word	0x00007f70
        /*0758*/ 	.word	0x00000000
        /*075c*/ 	.word	0x00000000
        /*0760*/ 	.short	0x010a
        /*0762*/ 	.byte	0xff
	.zero		1


	//   ....[103]....
        /*0764*/ 	.word	0x00007fd0
        /*0768*/ 	.word	0x00000000
        /*076c*/ 	.word	0x00000000
        /*0770*/ 	.short	0x010a
        /*0772*/ 	.byte	0xff
	.zero		1


	//   ....[104]....
        /*0774*/ 	.word	0x00008030
        /*0778*/ 	.word	0x00000000
        /*077c*/ 	.word	0x00000000
        /*0780*/ 	.short	0x010a
        /*0782*/ 	.byte	0xff
	.zero		1


	//   ....[105]....
        /*0784*/ 	.word	0x00008090
        /*0788*/ 	.word	0x00000000
        /*078c*/ 	.word	0x00000000
        /*0790*/ 	.short	0x010a
        /*0792*/ 	.byte	0xff
	.zero		1


	//   ....[106]....
        /*0794*/ 	.word	0x000080f0
        /*0798*/ 	.word	0x00000000
        /*079c*/ 	.word	0x00000000
        /*07a0*/ 	.short	0x010a
        /*07a2*/ 	.byte	0xff
	.zero		1


	//   ....[107]....
        /*07a4*/ 	.word	0x00008150
        /*07a8*/ 	.word	0x00000000
        /*07ac*/ 	.word	0x00000000
        /*07b0*/ 	.short	0x010a
        /*07b2*/ 	.byte	0xff
	.zero		1


	//   ....[108]....
        /*07b4*/ 	.word	0x000081b0
        /*07b8*/ 	.word	0x00000000
        /*07bc*/ 	.word	0x00000000
        /*07c0*/ 	.short	0x010a
        /*07c2*/ 	.byte	0xff
	.zero		1


	//   ....[109]....
        /*07c4*/ 	.word	0x00008210
        /*07c8*/ 	.word	0x00000000
        /*07cc*/ 	.word	0x00000000
        /*07d0*/ 	.short	0x010a
        /*07d2*/ 	.byte	0xff
	.zero		1


	//   ....[110]....
        /*07d4*/ 	.word	0x00008270
        /*07d8*/ 	.word	0x00000000
        /*07dc*/ 	.word	0x00000000
        /*07e0*/ 	.short	0x010a
        /*07e2*/ 	.byte	0xff
	.zero		1


	//   ....[111]....
        /*07e4*/ 	.word	0x000082d0
        /*07e8*/ 	.word	0x00000000
        /*07ec*/ 	.word	0x00000000
        /*07f0*/ 	.short	0x010a
        /*07f2*/ 	.byte	0xff
	.zero		1


	//   ....[112]....
        /*07f4*/ 	.word	0x00008330
        /*07f8*/ 	.word	0x00000000
        /*07fc*/ 	.word	0x00000000
        /*0800*/ 	.short	0x010a
        /*0802*/ 	.byte	0xff
	.zero		1


	//   ....[113]....
        /*0804*/ 	.word	0x00008390
        /*0808*/ 	.word	0x00000000
        /*080c*/ 	.word	0x00000000
        /*0810*/ 	.short	0x010a
        /*0812*/ 	.byte	0xff
	.zero		1


	//   ....[114]....
        /*0814*/ 	.word	0x000083f0
        /*0818*/ 	.word	0x00000004
        /*081c*/ 	.word	0x00000118
        /*0820*/ 	.short	0x010a
        /*0822*/ 	.byte	0xff
	.zero		1


	//   ....[115]....
        /*0824*/ 	.word	0x00008450
        /*0828*/ 	.word	0x00000004
        /*082c*/ 	.word	0x00000110
        /*0830*/ 	.short	0x010a
        /*0832*/ 	.byte	0xff
	.zero		1


	//   ....[116]....
        /*0834*/ 	.word	0x000084b0
        /*0838*/ 	.word	0x00000000
        /*083c*/ 	.word	0x00000110
        /*0840*/ 	.short	0x010a
        /*0842*/ 	.byte	0xff
	.zero		1


	//   ....[117]....
        /*0844*/ 	.word	0x00008510
        /*0848*/ 	.word	0x00000000
        /*084c*/ 	.word	0x00000130
        /*0850*/ 	.short	0x010a
        /*0852*/ 	.byte	0xff
	.zero		1


	//   ....[118]....
        /*0854*/ 	.word	0x00008570
        /*0858*/ 	.word	0x00000000
        /*085c*/ 	.word	0x00000000
        /*0860*/ 	.short	0x010a
        /*0862*/ 	.byte	0xff
	.zero		1


	//   ....[119]....
        /*0864*/ 	.word	0x000085d0
        /*0868*/ 	.word	0x00000000
        /*086c*/ 	.word	0x00000000
        /*0870*/ 	.short	0x010a
        /*0872*/ 	.byte	0xff
	.zero		1


	//   ....[120]....
        /*0874*/ 	.word	0x00008630
        /*0878*/ 	.word	0x00000000
        /*087c*/ 	.word	0x00000000
        /*0880*/ 	.short	0x010a
        /*0882*/ 	.byte	0xff
	.zero		1


	//   ....[121]....
        /*0884*/ 	.word	0x00008690
        /*0888*/ 	.word	0x00000003
        /*088c*/ 	.word	0x00000110
        /*0890*/ 	.short	0x010a
        /*0892*/ 	.byte	0xff
	.zero		1


	//   ....[122]....
        /*0894*/ 	.word	0x000086f0
        /*0898*/ 	.word	0x00000000
        /*089c*/ 	.word	0x00000108
        /*08a0*/ 	.short	0x010a
        /*08a2*/ 	.byte	0xff
	.zero		1


	//   ....[123]....
        /*08a4*/ 	.word	0x00008750
        /*08a8*/ 	.word	0x00000000
        /*08ac*/ 	.word	0x000000e8
        /*08b0*/ 	.short	0x010a
        /*08b2*/ 	.byte	0xff
	.zero		1


	//   ....[124]....
        /*08b4*/ 	.word	0x000087b0
        /*08b8*/ 	.word	0x00000003
        /*08bc*/ 	.word	0x000000e8
        /*08c0*/ 	.short	0x010a
        /*08c2*/ 	.byte	0xff
	.zero		1


	//   ....[125]....
        /*08c4*/ 	.word	0x00008810
        /*08c8*/ 	.word	0x00000000
        /*08cc*/ 	.word	0x00000000
        /*08d0*/ 	.short	0x010a
        /*08d2*/ 	.byte	0xff
	.zero		1


	//   ....[126]....
        /*08d4*/ 	.word	0x00008870
        /*08d8*/ 	.word	0x00000000
        /*08dc*/ 	.word	0x00000000
        /*08e0*/ 	.short	0x010a
        /*08e2*/ 	.byte	0xff
	.zero		1


	//   ....[127]....
        /*08e4*/ 	.word	0x000088d0
        /*08e8*/ 	.word	0x00000000
        /*08ec*/ 	.word	0x00000110
        /*08f0*/ 	.short	0x010a
        /*08f2*/ 	.byte	0xff
	.zero		1


	//   ....[128]....
        /*08f4*/ 	.word	0x00008920
        /*08f8*/ 	.word	0x00000000
        /*08fc*/ 	.word	0x000000d0
        /*0900*/ 	.short	0x010a
        /*0902*/ 	.byte	0xff
	.zero		1


	//   ....[129]....
        /*0904*/ 	.word	0x00008970
        /*0908*/ 	.word	0x00000053
        /*090c*/ 	.word	0x00000120
        /*0910*/ 	.short	0x010a
        /*0912*/ 	.byte	0xff
	.zero		1


	//   ....[130]....
        /*0914*/ 	.word	0x000089c0
        /*0918*/ 	.word	0x00000003
        /*091c*/ 	.word	0x000000d0
        /*0920*/ 	.short	0x010a
        /*0922*/ 	.byte	0xff
	.zero		1


	//----- nvinfo : EIATTR_NUM_MBARRIERS
	.align		4
.L_47:
        /*0924*/ 	.byte	0x03, 0x38
        /*0926*/ 	.short	0x0028


	//----- nvinfo : EIATTR_EXIT_INSTR_OFFSETS
	.align		4
        /*0928*/ 	.byte	0x04, 0x1c
        /*092a*/ 	.short	(.L_49 - .L_48)


	//   ....[0]....
.L_48:
        /*092c*/ 	.word	0x00003240


	//   ....[1]....
        /*0930*/ 	.word	0x000034d0


	//   ....[2]....
        /*0934*/ 	.word	0x00003530


	//   ....[3]....
        /*0938*/ 	.word	0x00004350


	//   ....[4]....
        /*093c*/ 	.word	0x000055c0


	//   ....[5]....
        /*0940*/ 	.word	0x00005600


	//   ....[6]....
        /*0944*/ 	.word	0x00007d10


	//   ....[7]....
        /*0948*/ 	.word	0x00007d90


	//   ....[8]....
        /*094c*/ 	.word	0x00007dc0


	//   ....[9]....
        /*0950*/ 	.word	0x00007e30


	//----- nvinfo : EIATTR_MAX_THREADS
	.align		4
.L_49:
        /*0954*/ 	.byte	0x04, 0x05
        /*0956*/ 	.short	(.L_51 - .L_50)
.L_50:
        /*0958*/ 	.word	0x00000100
        /*095c*/ 	.word	0x00000001
        /*0960*/ 	.word	0x00000001


	//----- nvinfo : EIATTR_CRS_STACK_SIZE
	.align		4
.L_51:
        /*0964*/ 	.byte	0x04, 0x1e
        /*0966*/ 	.short	(.L_53 - .L_52)
.L_52:
        /*0968*/ 	.word	0x00000000


	//----- nvinfo : EIATTR_CBANK_PARAM_SIZE
	.align		4
.L_53:
        /*096c*/ 	.byte	0x03, 0x19
        /*096e*/ 	.short	0x0800


	//----- nvinfo : EIATTR_PARAM_CBANK
	.align		4
        /*0970*/ 	.byte	0x04, 0x0a
        /*0972*/ 	.short	(.L_55 - .L_54)
	.align		4
.L_54:
        /*0974*/ 	.word	index@(.nv.constant0._ZN7cutlass13device_kernelINS_4conv6kernel13ConvUniversalINS1_16ConvProblemShapeILNS1_8OperatorE2ELi2EEENS1_10collective14CollectiveConvINS1_47MainloopSm100TmaUmmaWarpSpecializedImplicitGemmILS5_2ELi13ELi2ELi1ELi2EN4cute5tupleIJNSA_1CILi2EEENSC_ILi1EEESE_EEEEENSB_IJNSC_ILi64EEENSB_IJSH_EEESI_EEENS_6half_tESK_NSA_8TiledMMAINSA_8MMA_AtomIJNSA_20SM100_MMA_F16BF16_SSISK_SK_fLi64ELi64ELNSA_4UMMA5MajorE1ELSP_1ELNSO_7ScaleInE0ELSQ_0EEEEEENSA_6LayoutINSB_IJSE_SE_SE_EEENSB_IJNSC_ILi0EEESV_SV_EEEEENSB_IJNSA_10UnderscoreESY_SY_EEEEENS7_6detail27Sm100ImplicitGemmTileTraitsINSA_13SM90_TMA_LOADENSA_14ComposedLayoutINSA_7SwizzleILi3ELi4ELi3EEENSA_18smem_ptr_flag_bitsILi16EEENST_INSB_IJSH_NSC_ILi8EEEEEENSB_IJSE_SH_EEEEEEEvEENS12_INSA_30SM90_TMA_LOAD_IM2COL_MULTICASTES1D_vEEEENS_8epilogue10collective18CollectiveEpilogueINS1I_23Sm100TmaWarpSpecializedILi3ELi2ELi16ELb1ELb0EEEJSJ_NSB_IJNST_ISH_SE_EENST_INSC_ILi32EEESE_EEEEESK_NSB_IJlNSB_IJSE_llEEESV_EEESK_S1S_NS1I_6fusion15FusionCallbacksIS1M_NS1T_17LinearCombinationISK_fSK_fLNS_15FloatRoundStyleE2EEESJ_S1Q_JEEENSA_5SM1004TMEM4LOAD26SM100_TMEM_LOAD_16dp256b4xES13_NS14_INS15_ILi2ELi4ELi3EEES18_NST_INSB_IJS19_S1O_EEENSB_IJS1O_SE_EEEEEEENSA_17SM75_U32x4_LDSM_NENSA_14SM90_TMA_STOREES27_NSA_17SM90_U32x4_STSM_NENSA_39AutoVectorizingCopyWithAssumedAlignmentILi128EEEEEEvvEEEEvNT_6ParamsE)
        /*0978*/ 	.short	0x0380
        /*097a*/ 	.short	0x0800


	//----- nvinfo : EIATTR_SW_WAR
	.align		4
.L_55:
        /*097c*/ 	.byte	0x04, 0x36
        /*097e*/ 	.short	(.L_57 - .L_56)
.L_56:
        /*0980*/ 	.word	0x00000008
.L_57:


//--------------------- .nv.callgraph             --------------------------
	.section	.nv.callgraph,"",@"SHT_CUDA_CALLGRAPH"
	.align	4
	.sectionentsize	8
	.align		4
        /*0000*/ 	.word	0x00000000
	.align		4
        /*0004*/ 	.word	0xffffffff
	.align		4
        /*0008*/ 	.word	index@(_ZN7cutlass13device_kernelINS_4conv6kernel13ConvUniversalINS1_16ConvProblemShapeILNS1_8OperatorE2ELi2EEENS1_10collective14CollectiveConvINS1_47MainloopSm100TmaUmmaWarpSpecializedImplicitGemmILS5_2ELi13ELi2ELi1ELi2EN4cute5tupleIJNSA_1CILi2EEENSC_ILi1EEESE_EEEEENSB_IJNSC_ILi64EEENSB_IJSH_EEESI_EEENS_6half_tESK_NSA_8TiledMMAINSA_8MMA_AtomIJNSA_20SM100_MMA_F16BF16_SSISK_SK_fLi64ELi64ELNSA_4UMMA5MajorE1ELSP_1ELNSO_7ScaleInE0ELSQ_0EEEEEENSA_6LayoutINSB_IJSE_SE_SE_EEENSB_IJNSC_ILi0EEESV_SV_EEEEENSB_IJNSA_10UnderscoreESY_SY_EEEEENS7_6detail27Sm100ImplicitGemmTileTraitsINSA_13SM90_TMA_LOADENSA_14ComposedLayoutINSA_7SwizzleILi3ELi4ELi3EEENSA_18smem_ptr_flag_bitsILi16EEENST_INSB_IJSH_NSC_ILi8EEEEEENSB_IJSE_SH_EEEEEEEvEENS12_INSA_30SM90_TMA_LOAD_IM2COL_MULTICASTES1D_vEEEENS_8epilogue10collective18CollectiveEpilogueINS1I_23Sm100TmaWarpSpecializedILi3ELi2ELi16ELb1ELb0EEEJSJ_NSB_IJNST_ISH_SE_EENST_INSC_ILi32EEESE_EEEEESK_NSB_IJlNSB_IJSE_llEEESV_EEESK_S1S_NS1I_6fusion15FusionCallbacksIS1M_NS1T_17LinearCombinationISK_fSK_fLNS_15FloatRoundStyleE2EEESJ_S1Q_JEEENSA_5SM1004TMEM4LOAD26SM100_TMEM_LOAD_16dp256b4xES13_NS14_INS15_ILi2ELi4ELi3EEES18_NST_INSB_IJS19_S1O_EEENSB_IJS1O_SE_EEEEEEENSA_17SM75_U32x4_LDSM_NENSA_14SM90_TMA_STOREES27_NSA_17SM90_U32x4_STSM_NENSA_39AutoVectorizingCopyWithAssumedAlignmentILi128EEEEEEvvEEEEvNT_6ParamsE)
	.align		4
        /*000c*/ 	.word	index@(__assertfail)
	.align		4
        /*0010*/ 	.word	0x00000000
	.align		4
        /*0014*/ 	.word	0xfffffffe
	.align		4
        /*0018*/ 	.word	0x00000000
	.align		4
        /*001c*/ 	.word	0xfffffffd
	.align		4
        /*0020*/ 	.word	0x00000000
	.align		4
        /*0024*/ 	.word	0xfffffffc


//--------------------- .nv.constant4             --------------------------
	.section	.nv.constant4,"a",@progbits
	.align	8
	.align		8
.nv.constant4:
        /*0000*/ 	.dword	__assertfail
	.align		8
        /*0008*/ 	.dword	__unnamed_1
	.align		8
        /*0010*/ 	.dword	__unnamed_2
	.align		8
        /*0018*/ 	.dword	_ZN39_INTERNAL_542610cc_4_k_cu_1ec3b6ff_34174cuda3std3__45__cpo5beginE
	.align		8
        /*0020*/ 	.dword	_ZN39_INTERNAL_542610cc_4_k_cu_1ec3b6ff_34174cuda3std3__45__cpo3endE
	.align		8
        /*0028*/ 	.dword	_ZN39_INTERNAL_542610cc_4_k_cu_1ec3b6ff_34174cuda3std3__45__cpo6cbeginE
	.align		8
        /*0030*/ 	.dword	_ZN39_INTERNAL_542610cc_4_k_cu_1ec3b6ff_34174cuda3std3__45__cpo4cendE
	.align		8
        /*0038*/ 	.dword	_ZN39_INTERNAL_542610cc_4_k_cu_1ec3b6ff_34174cuda3std3__441_GLOBAL__N__542610cc_4_k_cu_1ec3b6ff_34176ignoreE
	.align		8
        /*0040*/ 	.dword	_ZN39_INTERNAL_542610cc_4_k_cu_1ec3b6ff_34174cuda3std3__419piecewise_constructE
	.align		8
        /*0048*/ 	.dword	_ZN39_INTERNAL_542610cc_4_k_cu_1ec3b6ff_34174cuda3std3__48in_placeE
	.align		8
        /*0050*/ 	.dword	_ZN39_INTERNAL_542610cc_4_k_cu_1ec3b6ff_34174cuda3std6ranges3__45__cpo4swapE
	.align		8
        /*0058*/ 	.dword	_ZN39_INTERNAL_542610cc_4_k_cu_1ec3b6ff_34174cuda3std6ranges3__45__cpo9iter_moveE
	.align		8
        /*0060*/ 	.dword	_ZN39_INTERNAL_542610cc_4_k_cu_1ec3b6ff_34174cute7productE
	.align		8
        /*0068*/ 	.dword	_ZN39_INTERNAL_542610cc_4_k_cu_1ec3b6ff_34174cute1_E
	.align		8
        /*0070*/ 	.dword	$str$27
	.align		8
        /*0078*/ 	.dword	$str$28
	.align		8
        /*0080*/ 	.dword	$str$29
	.align		8
        /*0088*/ 	.dword	$str$30


//--------------------- .text._ZN7cutlass13device_kernelINS_4conv6kernel13ConvUniversalINS1_16ConvProblemShapeILNS1_8OperatorE2ELi2EEENS1_10collective14CollectiveConvINS1_47MainloopSm100TmaUmmaWarpSpecializedImplicitGemmILS5_2ELi13ELi2ELi1ELi2EN4cute5tupleIJNSA_1CILi2EEENSC_ILi1EEESE_EEEEENSB_IJNSC_ILi64EEENSB_IJSH_EEESI_EEENS_6half_tESK_NSA_8TiledMMAINSA_8MMA_AtomIJNSA_20SM100_MMA_F16BF16_SSISK_SK_fLi64ELi64ELNSA_4UMMA5MajorE1ELSP_1ELNSO_7ScaleInE0ELSQ_0EEEEEENSA_6LayoutINSB_IJSE_SE_SE_EEENSB_IJNSC_ILi0EEESV_SV_EEEEENSB_IJNSA_10UnderscoreESY_SY_EEEEENS7_6detail27Sm100ImplicitGemmTileTraitsINSA_13SM90_TMA_LOADENSA_14ComposedLayoutINSA_7SwizzleILi3ELi4ELi3EEENSA_18smem_ptr_flag_bitsILi16EEENST_INSB_IJSH_NSC_ILi8EEEEEENSB_IJSE_SH_EEEEEEEvEENS12_INSA_30SM90_TMA_LOAD_IM2COL_MULTICASTES1D_vEEEENS_8epilogue10collective18CollectiveEpilogueINS1I_23Sm100TmaWarpSpecializedILi3ELi2ELi16ELb1ELb0EEEJSJ_NSB_IJNST_ISH_SE_EENST_INSC_ILi32EEESE_EEEEESK_NSB_IJlNSB_IJSE_llEEESV_EEESK_S1S_NS1I_6fusion15FusionCallbacksIS1M_NS1T_17LinearCombinationISK_fSK_fLNS_15FloatRoundStyleE2EEESJ_S1Q_JEEENSA_5SM1004TMEM4LOAD26SM100_TMEM_LOAD_16dp256b4xES13_NS14_INS15_ILi2ELi4ELi3EEES18_NST_INSB_IJS19_S1O_EEENSB_IJS1O_SE_EEEEEEENSA_17SM75_U32x4_LDSM_NENSA_14SM90_TMA_STOREES27_NSA_17SM90_U32x4_STSM_NENSA_39AutoVectorizingCopyWithAssumedAlignmentILi128EEEEEEvvEEEEvNT_6ParamsE --------------------------
	.section	.text._ZN7cutlass13device_kernelINS_4conv6kernel13ConvUniversalINS1_16ConvProblemShapeILNS1_8OperatorE2ELi2EEENS1_10collective14CollectiveConvINS1_47MainloopSm100TmaUmmaWarpSpecializedImplicitGemmILS5_2ELi13ELi2ELi1ELi2EN4cute5tupleIJNSA_1CILi2EEENSC_ILi1EEESE_EEEEENSB_IJNSC_ILi64EEENSB_IJSH_EEESI_EEENS_6half_tESK_NSA_8TiledMMAINSA_8MMA_AtomIJNSA_20SM100_MMA_F16BF16_SSISK_SK_fLi64ELi64ELNSA_4UMMA5MajorE1ELSP_1ELNSO_7ScaleInE0ELSQ_0EEEEEENSA_6LayoutINSB_IJSE_SE_SE_EEENSB_IJNSC_ILi0EEESV_SV_EEEEENSB_IJNSA_10UnderscoreESY_SY_EEEEENS7_6detail27Sm100ImplicitGemmTileTraitsINSA_13SM90_TMA_LOADENSA_14ComposedLayoutINSA_7SwizzleILi3ELi4ELi3EEENSA_18smem_ptr_flag_bitsILi16EEENST_INSB_IJSH_NSC_ILi8EEEEEENSB_IJSE_SH_EEEEEEEvEENS12_INSA_30SM90_TMA_LOAD_IM2COL_MULTICASTES1D_vEEEENS_8epilogue10collective18CollectiveEpilogueINS1I_23Sm100TmaWarpSpecializedILi3ELi2ELi16ELb1ELb0EEEJSJ_NSB_IJNST_ISH_SE_EENST_INSC_ILi32EEESE_EEEEESK_NSB_IJlNSB_IJSE_llEEESV_EEESK_S1S_NS1I_6fusion15FusionCallbacksIS1M_NS1T_17LinearCombinationISK_fSK_fLNS_15FloatRoundStyleE2EEESJ_S1Q_JEEENSA_5SM1004TMEM4LOAD26SM100_TMEM_LOAD_16dp256b4xES13_NS14_INS15_ILi2ELi4ELi3EEES18_NST_INSB_IJS19_S1O_EEENSB_IJS1O_SE_EEEEEEENSA_17SM75_U32x4_LDSM_NENSA_14SM90_TMA_STOREES27_NSA_17SM90_U32x4_STSM_NENSA_39AutoVectorizingCopyWithAssumedAlignmentILi128EEEEEEvvEEEEvNT_6ParamsE,"ax",@progbits
	.align	128
.text._ZN7cutlass13device_kernelINS_4conv6kernel13ConvUniversalINS1_16ConvProblemShapeILNS1_8OperatorE2ELi2EEENS1_10collective14CollectiveConvINS1_47MainloopSm100TmaUmmaWarpSpecializedImplicitGemmILS5_2ELi13ELi2ELi1ELi2EN4cute5tupleIJNSA_1CILi2EEENSC_ILi1EEESE_EEEEENSB_IJNSC_ILi64EEENSB_IJSH_EEESI_EEENS_6half_tESK_NSA_8TiledMMAINSA_8MMA_AtomIJNSA_20SM100_MMA_F16BF16_SSISK_SK_fLi64ELi64ELNSA_4UMMA5MajorE1ELSP_1ELNSO_7ScaleInE0ELSQ_0EEEEEENSA_6LayoutINSB_IJSE_SE_SE_EEENSB_IJNSC_ILi0EEESV_SV_EEEEENSB_IJNSA_10UnderscoreESY_SY_EEEEENS7_6detail27Sm100ImplicitGemmTileTraitsINSA_13SM90_TMA_LOADENSA_14ComposedLayoutINSA_7SwizzleILi3ELi4ELi3EEENSA_18smem_ptr_flag_bitsILi16EEENST_INSB_IJSH_NSC_ILi8EEEEEENSB_IJSE_SH_EEEEEEEvEENS12_INSA_30SM90_TMA_LOAD_IM2COL_MULTICASTES1D_vEEEENS_8epilogue10collective18CollectiveEpilogueINS1I_23Sm100TmaWarpSpecializedILi3ELi2ELi16ELb1ELb0EEEJSJ_NSB_IJNST_ISH_SE_EENST_INSC_ILi32EEESE_EEEEESK_NSB_IJlNSB_IJSE_llEEESV_EEESK_S1S_NS1I_6fusion15FusionCallbacksIS1M_NS1T_17LinearCombinationISK_fSK_fLNS_15FloatRoundStyleE2EEESJ_S1Q_JEEENSA_5SM1004TMEM4LOAD26SM100_TMEM_LOAD_16dp256b4xES13_NS14_INS15_ILi2ELi4ELi3EEES18_NST_INSB_IJS19_S1O_EEENSB_IJS1O_SE_EEEEEEENSA_17SM75_U32x4_LDSM_NENSA_14SM90_TMA_STOREES27_NSA_17SM90_U32x4_STSM_NENSA_39AutoVectorizingCopyWithAssumedAlignmentILi128EEEEEEvvEEEEvNT_6ParamsE:
        .type           _ZN7cutlass13device_kernelINS_4conv6kernel13ConvUniversalINS1_16ConvProblemShapeILNS1_8OperatorE2ELi2EEENS1_10collective14CollectiveConvINS1_47MainloopSm100TmaUmmaWarpSpecializedImplicitGemmILS5_2ELi13ELi2ELi1ELi2EN4cute5tupleIJNSA_1CILi2EEENSC_ILi1EEESE_EEEEENSB_IJNSC_ILi64EEENSB_IJSH_EEESI_EEENS_6half_tESK_NSA_8TiledMMAINSA_8MMA_AtomIJNSA_20SM100_MMA_F16BF16_SSISK_SK_fLi64ELi64ELNSA_4UMMA5MajorE1ELSP_1ELNSO_7ScaleInE0ELSQ_0EEEEEENSA_6LayoutINSB_IJSE_SE_SE_EEENSB_IJNSC_ILi0EEESV_SV_EEEEENSB_IJNSA_10UnderscoreESY_SY_EEEEENS7_6detail27Sm100ImplicitGemmTileTraitsINSA_13SM90_TMA_LOADENSA_14ComposedLayoutINSA_7SwizzleILi3ELi4ELi3EEENSA_18smem_ptr_flag_bitsILi16EEENST_INSB_IJSH_NSC_ILi8EEEEEENSB_IJSE_SH_EEEEEEEvEENS12_INSA_30SM90_TMA_LOAD_IM2COL_MULTICASTES1D_vEEEENS_8epilogue10collective18CollectiveEpilogueINS1I_23Sm100TmaWarpSpecializedILi3ELi2ELi16ELb1ELb0EEEJSJ_NSB_IJNST_ISH_SE_EENST_INSC_ILi32EEESE_EEEEESK_NSB_IJlNSB_IJSE_llEEESV_EEESK_S1S_NS1I_6fusion15FusionCallbacksIS1M_NS1T_17LinearCombinationISK_fSK_fLNS_15FloatRoundStyleE2EEESJ_S1Q_JEEENSA_5SM1004TMEM4LOAD26SM100_TMEM_LOAD_16dp256b4xES13_NS14_INS15_ILi2ELi4ELi3EEES18_NST_INSB_IJS19_S1O_EEENSB_IJS1O_SE_EEEEEEENSA_17SM75_U32x4_LDSM_NENSA_14SM90_TMA_STOREES27_NSA_17SM90_U32x4_STSM_NENSA_39AutoVectorizingCopyWithAssumedAlignmentILi128EEEEEEvvEEEEvNT_6ParamsE,@function
        .size           _ZN7cutlass13device_kernelINS_4conv6kernel13ConvUniversalINS1_16ConvProblemShapeILNS1_8OperatorE2ELi2EEENS1_10collective14CollectiveConvINS1_47MainloopSm100TmaUmmaWarpSpecializedImplicitGemmILS5_2ELi13ELi2ELi1ELi2EN4cute5tupleIJNSA_1CILi2EEENSC_ILi1EEESE_EEEEENSB_IJNSC_ILi64EEENSB_IJSH_EEESI_EEENS_6half_tESK_NSA_8TiledMMAINSA_8MMA_AtomIJNSA_20SM100_MMA_F16BF16_SSISK_SK_fLi64ELi64ELNSA_4UMMA5MajorE1ELSP_1ELNSO_7ScaleInE0ELSQ_0EEEEEENSA_6LayoutINSB_IJSE_SE_SE_EEENSB_IJNSC_ILi0EEESV_SV_EEEEENSB_IJNSA_10UnderscoreESY_SY_EEEEENS7_6detail27Sm100ImplicitGemmTileTraitsINSA_13SM90_TMA_LOADENSA_14ComposedLayoutINSA_7SwizzleILi3ELi4ELi3EEENSA_18smem_ptr_flag_bitsILi16EEENST_INSB_IJSH_NSC_ILi8EEEEEENSB_IJSE_SH_EEEEEEEvEENS12_INSA_30SM90_TMA_LOAD_IM2COL_MULTICASTES1D_vEEEENS_8epilogue10collective18CollectiveEpilogueINS1I_23Sm100TmaWarpSpecializedILi3ELi2ELi16ELb1ELb0EEEJSJ_NSB_IJNST_ISH_SE_EENST_INSC_ILi32EEESE_EEEEESK_NSB_IJlNSB_IJSE_llEEESV_EEESK_S1S_NS1I_6fusion15FusionCallbacksIS1M_NS1T_17LinearCombinationISK_fSK_fLNS_15FloatRoundStyleE2EEESJ_S1Q_JEEENSA_5SM1004TMEM4LOAD26SM100_TMEM_LOAD_16dp256b4xES13_NS14_INS15_ILi2ELi4ELi3EEES18_NST_INSB_IJS19_S1O_EEENSB_IJS1O_SE_EEEEEEENSA_17SM75_U32x4_LDSM_NENSA_14SM90_TMA_STOREES27_NSA_17SM90_U32x4_STSM_NENSA_39AutoVectorizingCopyWithAssumedAlignmentILi128EEEEEEvvEEEEvNT_6ParamsE,(.L_x_179 - _ZN7cutlass13device_kernelINS_4conv6kernel13ConvUniversalINS1_16ConvProblemShapeILNS1_8OperatorE2ELi2EEENS1_10collective14CollectiveConvINS1_47MainloopSm100TmaUmmaWarpSpecializedImplicitGemmILS5_2ELi13ELi2ELi1ELi2EN4cute5tupleIJNSA_1CILi2EEENSC_ILi1EEESE_EEEEENSB_IJNSC_ILi64EEENSB_IJSH_EEESI_EEENS_6half_tESK_NSA_8TiledMMAINSA_8MMA_AtomIJNSA_20SM100_MMA_F16BF16_SSISK_SK_fLi64ELi64ELNSA_4UMMA5MajorE1ELSP_1ELNSO_7ScaleInE0ELSQ_0EEEEEENSA_6LayoutINSB_IJSE_SE_SE_EEENSB_IJNSC_ILi0EEESV_SV_EEEEENSB_IJNSA_10UnderscoreESY_SY_EEEEENS7_6detail27Sm100ImplicitGemmTileTraitsINSA_13SM90_TMA_LOADENSA_14ComposedLayoutINSA_7SwizzleILi3ELi4ELi3EEENSA_18smem_ptr_flag_bitsILi16EEENST_INSB_IJSH_NSC_ILi8EEEEEENSB_IJSE_SH_EEEEEEEvEENS12_INSA_30SM90_TMA_LOAD_IM2COL_MULTICASTES1D_vEEEENS_8epilogue10collective18CollectiveEpilogueINS1I_23Sm100TmaWarpSpecializedILi3ELi2ELi16ELb1ELb0EEEJSJ_NSB_IJNST_ISH_SE_EENST_INSC_ILi32EEESE_EEEEESK_NSB_IJlNSB_IJSE_llEEESV_EEESK_S1S_NS1I_6fusion15FusionCallbacksIS1M_NS1T_17LinearCombinationISK_fSK_fLNS_15FloatRoundStyleE2EEESJ_S1Q_JEEENSA_5SM1004TMEM4LOAD26SM100_TMEM_LOAD_16dp256b4xES13_NS14_INS15_ILi2ELi4ELi3EEES18_NST_INSB_IJS19_S1O_EEENSB_IJS1O_SE_EEEEEEENSA_17SM75_U32x4_LDSM_NENSA_14SM90_TMA_STOREES27_NSA_17SM90_U32x4_STSM_NENSA_39AutoVectorizingCopyWithAssumedAlignmentILi128EEEEEEvvEEEEvNT_6ParamsE)
        .other          _ZN7cutlass13device_kernelINS_4conv6kernel13ConvUniversalINS1_16ConvProblemShapeILNS1_8OperatorE2ELi2EEENS1_10collective14CollectiveConvINS1_47MainloopSm100TmaUmmaWarpSpecializedImplicitGemmILS5_2ELi13ELi2ELi1ELi2EN4cute5tupleIJNSA_1CILi2EEENSC_ILi1EEESE_EEEEENSB_IJNSC_ILi64EEENSB_IJSH_EEESI_EEENS_6half_tESK_NSA_8TiledMMAINSA_8MMA_AtomIJNSA_20SM100_MMA_F16BF16_SSISK_SK_fLi64ELi64ELNSA_4UMMA5MajorE1ELSP_1ELNSO_7ScaleInE0ELSQ_0EEEEEENSA_6LayoutINSB_IJSE_SE_SE_EEENSB_IJNSC_ILi0EEESV_SV_EEEEENSB_IJNSA_10UnderscoreESY_SY_EEEEENS7_6detail27Sm100ImplicitGemmTileTraitsINSA_13SM90_TMA_LOADENSA_14ComposedLayoutINSA_7SwizzleILi3ELi4ELi3EEENSA_18smem_ptr_flag_bitsILi16EEENST_INSB_IJSH_NSC_ILi8EEEEEENSB_IJSE_SH_EEEEEEEvEENS12_INSA_30SM90_TMA_LOAD_IM2COL_MULTICASTES1D_vEEEENS_8epilogue10collective18CollectiveEpilogueINS1I_23Sm100TmaWarpSpecializedILi3ELi2ELi16ELb1ELb0EEEJSJ_NSB_IJNST_ISH_SE_EENST_INSC_ILi32EEESE_EEEEESK_NSB_IJlNSB_IJSE_llEEESV_EEESK_S1S_NS1I_6fusion15FusionCallbacksIS1M_NS1T_17LinearCombinationISK_fSK_fLNS_15FloatRoundStyleE2EEESJ_S1Q_JEEENSA_5SM1004TMEM4LOAD26SM100_TMEM_LOAD_16dp256b4xES13_NS14_INS15_ILi2ELi4ELi3EEES18_NST_INSB_IJS19_S1O_EEENSB_IJS1O_SE_EEEEEEENSA_17SM75_U32x4_LDSM_NENSA_14SM90_TMA_STOREES27_NSA_17SM90_U32x4_STSM_NENSA_39AutoVectorizingCopyWithAssumedAlignmentILi128EEEEEEvvEEEEvNT_6ParamsE,@"STO_CUDA_ENTRY STV_DEFAULT"
_ZN7cutlass13device_kernelINS_4conv6kernel13ConvUniversalINS1_16ConvProblemShapeILNS1_8OperatorE2ELi2EEENS1_10collective14CollectiveConvINS1_47MainloopSm100TmaUmmaWarpSpecializedImplicitGemmILS5_2ELi13ELi2ELi1ELi2EN4cute5tupleIJNSA_1CILi2EEENSC_ILi1EEESE_EEEEENSB_IJNSC_ILi64EEENSB_IJSH_EEESI_EEENS_6half_tESK_NSA_8TiledMMAINSA_8MMA_AtomIJNSA_20SM100_MMA_F16BF16_SSISK_SK_fLi64ELi64ELNSA_4UMMA5MajorE1ELSP_1ELNSO_7ScaleInE0ELSQ_0EEEEEENSA_6LayoutINSB_IJSE_SE_SE_EEENSB_IJNSC_ILi0EEESV_SV_EEEEENSB_IJNSA_10UnderscoreESY_SY_EEEEENS7_6detail27Sm100ImplicitGemmTileTraitsINSA_13SM90_TMA_LOADENSA_14ComposedLayoutINSA_7SwizzleILi3ELi4ELi3EEENSA_18smem_ptr_flag_bitsILi16EEENST_INSB_IJSH_NSC_ILi8EEEEEENSB_IJSE_SH_EEEEEEEvEENS12_INSA_30SM90_TMA_LOAD_IM2COL_MULTICASTES1D_vEEEENS_8epilogue10collective18CollectiveEpilogueINS1I_23Sm100TmaWarpSpecializedILi3ELi2ELi16ELb1ELb0EEEJSJ_NSB_IJNST_ISH_SE_EENST_INSC_ILi32EEESE_EEEEESK_NSB_IJlNSB_IJSE_llEEESV_EEESK_S1S_NS1I_6fusion15FusionCallbacksIS1M_NS1T_17LinearCombinationISK_fSK_fLNS_15FloatRoundStyleE2EEESJ_S1Q_JEEENSA_5SM1004TMEM4LOAD26SM100_TMEM_LOAD_16dp256b4xES13_NS14_INS15_ILi2ELi4ELi3EEES18_NST_INSB_IJS19_S1O_EEENSB_IJS1O_SE_EEEEEEENSA_17SM75_U32x4_LDSM_NENSA_14SM90_TMA_STOREES27_NSA_17SM90_U32x4_STSM_NENSA_39AutoVectorizingCopyWithAssumedAlignmentILi128EEEEEEvvEEEEvNT_6ParamsE:
[----:B------:R-:W1:Y:S01]  /*0000*/  LDC R1, c[0x0][0x37c] ;  /* 0x0000df00ff017b82 */ /* 0x000e620000000800 */
[----:B------:R-:W2:Y:S01]  /*0010*/  S2R R76, SR_TID.X ;  /* 0x00000000004c7919 */ /* 0x000ea20000002100 */
[----:B------:R-:W3:Y:S01]  /*0020*/  LDCU.64 UR6, c[0x0][0x890] ;  /* 0x00011200ff0677ac */ /* 0x000ee20008000a00 */
[----:B-1----:R-:W-:Y:S01]  /*0030*/  VIADD R1, R1, 0xfffffff8 ;  /* 0xfffffff801017836 */ /* 0x002fe20000000000 */
[----:B------:R-:W-:Y:S02]  /*0040*/  PRMT R59, RZ, 0x7610, R59 ;  /* 0x00007610ff3b7816 */ /* 0x000fe4000000003b */
[----:B------:R-:W-:Y:S01]  /*0050*/  ELECT P6, URZ, PT ;  /* 0x0000000000ff782f */ /* 0x000fe200038c0000 */
[----:B------:R-:W1:Y:S01]  /*0060*/  LDCU.64 UR46, c[0x0][0x358] ;  /* 0x00006b00ff2e77ac */ /* 0x000e620008000a00 */
[----:B---3--:R-:W-:-:S04]  /*0070*/  UISETP.NE.U32.AND UP0, UPT, UR6, URZ, UPT ;  /* 0x000000ff0600728c */ /* 0x008fc8000bf05070 */
[----:B------:R-:W-:Y:S01]  /*0080*/  UISETP.NE.AND.EX UP0, UPT, UR7, URZ, UPT, UP0 ;  /* 0x000000ff0700728c */ /* 0x000fe2000bf05300 */
[----:B--2---:R-:W-:-:S05]  /*0090*/  SHF.R.U32.HI R77, RZ, 0x5, R76 ;  /* 0x00000005ff4d7819 */ /* 0x004fca000001164c */
[----:B------:R-:W2:Y:S02]  /*00a0*/  SHFL.IDX PT, R0, R77, RZ, 0x1f ;  /* 0x00001fff4d007589 */ /* 0x000ea400000e0000 */
[----:B--2---:R-:W-:Y:S01]  /*00b0*/  R2UR UR4, R0 ;  /* 0x00000000000472ca */ /* 0x004fe200000e0000 */
[----:B-1----:R-:W-:-:S14]  /*00c0*/  BRA.U UP0, `(.L_x_0) ;  /* 0x00000001002c7547 */ /* 0x002fdc000b800000 */
[----:B------:R-:W1:Y:S02]  /*00d0*/  LDCU.64 UR8, c[0x0][0x888] ;  /* 0x00011100ff0877ac */ /* 0x000e640008000a00 */
[----:B-1----:R-:W-:-:S04]  /*00e0*/  UISETP.NE.U32.AND UP0, UPT, UR8, URZ, UPT ;  /* 0x000000ff0800728c */ /* 0x002fc8000bf05070 */
[----:B------:R-:W-:-:S09]  /*00f0*/  UISETP.NE.AND.EX UP0, UPT, UR9, URZ, UPT, UP0 ;  /* 0x000000ff0900728c */ /* 0x000fd2000bf05300 */
[----:B------:R-:W-:Y:S05]  /*0100*/  BRA.U !UP0, `(.L_x_1) ;  /* 0x0000000108107547 */ /* 0x000fea000b800000 */
[----:B------:R-:W1:Y:S02]  /*0110*/  LDC.64 R2, c[0x0][0x888] ;  /* 0x00022200ff027b82 */ /* 0x000e640000000a00 */
[----:B-1----:R1:W5:Y:S01]  /*0120*/  LDG.E R35, desc[UR46][R2.64] ;  /* 0x0000002e02237981 */ /* 0x002362000c1e1900 */
[----:B------:R-:W-:Y:S01]  /*0130*/  HFMA2 R59, -RZ, RZ, 0, 5.9604644775390625e-08 ;  /* 0x00000001ff3b7431 */ /* 0x000fe200000001ff */
[----:B------:R-:W-:Y:S05]  /*0140*/  BRA `(.L_x_0) ;  /* 0x00000000000c7947 */ /* 0x000fea0003800000 */
.L_x_1:
[----:B------:R-:W1:Y:S01]  /*0150*/  LDCU UR5, c[0x0][0x880] ;  /* 0x00011000ff0577ac */ /* 0x000e620008000800 */
[----:B------:R-:W-:Y:S01]  /*0160*/  HFMA2 R59, -RZ, RZ, 0, 5.9604644775390625e-08 ;  /* 0x00000001ff3b7431 */ /* 0x000fe200000001ff */
[----:B-1----:R-:W-:Y:S02]  /*0170*/  MOV R35, UR5 ;  /* 0x0000000500237c02 */ /* 0x002fe40008000f00 */
.L_x_0:
[----:B------:R-:W2:Y:S02]  /*0180*/  LDCU.64 UR8, c[0x0][0x8b0] ;  /* 0x00011600ff0877ac */ /* 0x000ea40008000a00 */
[----:B--2---:R-:W-:-:S04]  /*0190*/  UISETP.NE.U32.AND UP0, UPT, UR8, URZ, UPT ;  /* 0x000000ff0800728c */ /* 0x004fc8000bf05070 */
[----:B------:R-:W-:-:S09]  /*01a0*/  UISETP.NE.AND.EX UP0, UPT, UR9, URZ, UPT, UP0 ;  /* 0x000000ff0900728c */ /* 0x000fd2000bf05300 */
[----:B------:R-:W-:Y:S05]  /*01b0*/  BRA.U UP0, `(.L_x_2) ;  /* 0x0000000100247547 */ /* 0x000fea000b800000 */
[----:B------:R-:W2:Y:S02]  /*01c0*/  LDCU.64 UR8, c[0x0][0x8a8] ;  /* 0x00011500ff0877ac */ /* 0x000ea40008000a00 */
[----:B--2---:R-:W-:-:S04]  /*01d0*/  UISETP.NE.U32.AND UP0, UPT, UR8, URZ, UPT ;  /* 0x000000ff0800728c */ /* 0x004fc8000bf05070 */
[----:B------:R-:W-:-:S09]  /*01e0*/  UISETP.NE.AND.EX UP0, UPT, UR9, URZ, UPT, UP0 ;  /* 0x000000ff0900728c */ /* 0x000fd2000bf05300 */
[----:B------:R-:W-:Y:S05]  /*01f0*/  BRA.U !UP0, `(.L_x_3) ;  /* 0x00000001080c7547 */ /* 0x000fea000b800000 */
[----:B-1----:R-:W1:Y:S02]  /*0200*/  LDC.64 R2, c[0x0][0x8a8] ;  /* 0x00022a00ff027b82 */ /* 0x002e640000000a00 */
[----:B-1----:R2:W5:Y:S01]  /*0210*/  LDG.E R33, desc[UR46][R2.64] ;  /* 0x0000002e02217981 */ /* 0x002562000c1e1900 */
[----:B------:R-:W-:Y:S05]  /*0220*/  BRA `(.L_x_2) ;  /* 0x0000000000087947 */ /* 0x000fea0003800000 */
.L_x_3:
[----:B------:R-:W2:Y:S02]  /*0230*/  LDCU UR5, c[0x0][0x8a0] ;  /* 0x00011400ff0577ac */ /* 0x000ea40008000800 */
[----:B--2---:R-:W-:Y:S02]  /*0240*/  MOV R33, UR5 ;  /* 0x0000000500217c02 */ /* 0x004fe40008000f00 */
.L_x_2:
[----:B------:R-:W-:Y:S01]  /*0250*/  IMAD.U32 R0, RZ, RZ, UR4 ;  /* 0x00000004ff007e24 */ /* 0x000fe2000f8e00ff */
[----:B------:R-:W-:Y:S04]  /*0260*/  BSSY.RECONVERGENT B0, `(.L_x_4) ;  /* 0x000000c000007945 */ /* 0x000fe80003800200 */
[C---:B------:R-:W-:Y:S02]  /*0270*/  ISETP.NE.OR P1, PT, R0.reuse, 0x1, !P6 ;  /* 0x000000010000780c */ /* 0x040fe40007725670 */
[----:B------:R-:W-:-:S11]  /*0280*/  ISETP.NE.OR P0, PT, R0, 0x3, !P6 ;  /* 0x000000030000780c */ /* 0x000fd60007705670 */
[----:B------:R-:W-:Y:S05]  /*0290*/  @P1 BRA `(.L_x_5) ;  /* 0x0000000000201947 */ /* 0x000fea0003800000 */
[----:B------:R-:W3:Y:S02]  /*02a0*/  LDCU.64 UR8, c[0x0][0x348] ;  /* 0x00006900ff0877ac */ /* 0x000ee40008000a00 */
[----:B---3--:R-:W-:Y:S02]  /*02b0*/  UIADD3 UR10, UP1, UPT, UR8, 0x80, URZ ;  /* 0x00000080080a7890 */ /* 0x008fe4000ff3e0ff */
[----:B------:R-:W-:Y:S02]  /*02c0*/  UIADD3 UR8, UP0, UPT, UR8, 0x180, URZ ;  /* 0x0000018008087890 */ /* 0x000fe4000ff1e0ff */
[----:B------:R-:W-:Y:S02]  /*02d0*/  UIADD3.X UR11, UPT, UPT, URZ, UR9, URZ, UP1, !UPT ;  /* 0x00000009ff0b7290 */ /* 0x000fe40008ffe4ff */
[----:B------:R-:W-:-:S07]  /*02e0*/  UIADD3.X UR9, UPT, UPT, URZ, UR9, URZ, UP0, !UPT ;  /* 0x00000009ff097290 */ /* 0x000fce00087fe4ff */
[----:B------:R3:W-:Y:S02]  /*02f0*/  UTMACCTL.PF [UR10] ;  /* 0x000000000a0079b9 */ /* 0x0007e40008040000 */
[----:B------:R3:W-:Y:S02]  /*0300*/  UTMACCTL.PF [UR8] ;  /* 0x00000000080079b9 */ /* 0x0007e40008040000 */
[----:B---3--:R-:W-:Y:S01]  /*0310*/  NOP ;  /* 0x0000000000007918 */ /* 0x008fe20000000000 */
.L_x_5:
[----:B------:R-:W-:Y:S05]  /*0320*/  BSYNC.RECONVERGENT B0 ;  /* 0x0000000000007941 */ /* 0x000fea0003800200 */
.L_x_4:
[----:B------:R-:W-:Y:S04]  /*0330*/  BSSY.RECONVERGENT B0, `(.L_x_6) ;  /* 0x000000a000007945 */ /* 0x000fe80003800200 */
        /* <DEDUP_REMOVED lines=9> */
.L_x_7:
[----:B------:R-:W-:Y:S05]  /*03d0*/  BSYNC.RECONVERGENT B0 ;  /* 0x0000000000007941 */ /* 0x000fea0003800200 */
.L_x_6:
[----:B------:R-:W3:Y:S01]  /*03e0*/  LDCU.64 UR8, c[0x0][0x888] ;  /* 0x00011100ff0877ac */ /* 0x000ee20008000a00 */
[----:B------:R-:W-:Y:S02]  /*03f0*/  UISETP.EQ.U32.AND UP1, UPT, UR6, URZ, UPT ;  /* 0x000000ff0600728c */ /* 0x000fe4000bf22070 */
[----:B------:R-:W-:Y:S02]  /*0400*/  UPLOP3.LUT UP6, UPT, UPT, UPT, UPT, 0x80, 0x8 ;  /* 0x000000000008789c */ /* 0x000fe40003fcf070 */
[----:B---3--:R-:W-:-:S04]  /*0410*/  UISETP.NE.U32.AND UP0, UPT, UR8, URZ, UPT ;  /* 0x000000ff0800728c */ /* 0x008fc8000bf05070 */
[----:B------:R-:W-:-:S04]  /*0420*/  UISETP.NE.AND.EX UP0, UPT, UR9, URZ, UPT, UP0 ;  /* 0x000000ff0900728c */ /* 0x000fc8000bf05300 */
[----:B------:R-:W-:-:S04]  /*0430*/  UISETP.EQ.OR.EX UP2, UPT, UR7, URZ, !UP0, UP1 ;  /* 0x000000ff0700728c */ /* 0x000fc8000c742710 */
[----:B------:R-:W-:-:S05]  /*0440*/  UP2UR UR49, UPR, URZ, 0x4 ;  /* 0x00000004ff317883 */ /* 0x000fca0008000000 */
[----:B------:R-:W-:Y:S07]  /*0450*/  BRA.U !UP2, `(.L_x_8) ;  /* 0x000000010a207547 */ /* 0x000fee000b800000 */
[----:B------:R-:W-:Y:S01]  /*0460*/  UISETP.NE.U32.AND UP2, UPT, UR6, URZ, UPT ;  /* 0x000000ff0600728c */ /* 0x000fe2000bf45070 */
[----:B-----5:R-:W-:Y:S01]  /*0470*/  FSETP.NEU.AND P0, PT, R35, RZ, PT ;  /* 0x000000ff2300720b */ /* 0x020fe20003f0d000 */
[----:B------:R-:W-:Y:S02]  /*0480*/  USEL UR5, URZ, 0xffffffff, UP0 ;  /* 0xffffffffff057887 */ /* 0x000fe40008000000 */
[----:B------:R-:W-:-:S10]  /*0490*/  UISETP.NE.AND.EX UP2, UPT, UR7, URZ, UPT, UP2 ;  /* 0x000000ff0700728c */ /* 0x000fd4000bf45320 */
[----:B------:R-:W-:Y:S01]  /*04a0*/  VOTEU.ANY UP1, P0 ;  /* 0x0000000000ff7886 */ /* 0x000fe20000020100 */
[----:B------:R-:W-:-:S04]  /*04b0*/  @!UP2 USEL UR5, URZ, 0xffffffff, UP1 ;  /* 0xffffffffff05a887 */ /* 0x000fc80008800000 */
[----:B------:R-:W-:-:S04]  /*04c0*/  ULOP3.LUT UR5, UR5, 0x1, URZ, 0xc0, !UPT ;  /* 0x0000000105057892 */ /* 0x000fc8000f8ec0ff */
[----:B------:R-:W-:-:S11]  /*04d0*/  UISETP.NE.U32.AND UP6, UPT, UR5, 0x1, UPT ;  /* 0x000000010500788c */ /* 0x000fd6000bfc5070 */
.L_x_8:
[----:B-12---:R-:W1:Y:S02]  /*04e0*/  SHFL.IDX PT, R2, R77, RZ, 0x1f ;  /* 0x00001fff4d027589 */ /* 0x006e6400000e0000 */
[----:B-1----:R-:W-:-:S13]  /*04f0*/  ISETP.NE.AND P0, PT, R2, RZ, PT ;  /* 0x000000ff0200720c */ /* 0x002fda0003f05270 */
[----:B------:R-:W-:Y:S05]  /*0500*/  @P0 BRA `(.L_x_9) ;  /* 0x0000000000ac0947 */ /* 0x000fea0003800000 */
[----:B------:R-:W-:Y:S01]  /*0510*/  ELECT P0, URZ, PT ;  /* 0x0000000000ff782f */ /* 0x000fe20003800000 */
[----:B------:R-:W-:-:S12]  /*0520*/  BSSY.RECONVERGENT B0, `(.L_x_9) ;  /* 0x0000029000007945 */ /* 0x000fd80003800200 */
[----:B------:R-:W-:Y:S05]  /*0530*/  @!P0 BRA `(.L_x_10) ;  /* 0x00000000009c8947 */ /* 0x000fea0003800000 */
[----:B------:R-:W1:Y:S01]  /*0540*/  S2UR UR7, SR_CgaCtaId ;  /* 0x00000000000779c3 */ /* 0x000e620000008800 */
[----:B------:R-:W-:Y:S01]  /*0550*/  UMOV UR8, 0x400 ;  /* 0x0000040000087882 */ /* 0x000fe20000000000 */
[----:B------:R-:W-:Y:S01]  /*0560*/  UMOV UR6, 0x1 ;  /* 0x0000000100067882 */ /* 0x000fe20000000000 */
[----:B------:R-:W-:Y:S02]  /*0570*/  UMOV UR5, 0x2 ;  /* 0x0000000200057882 */ /* 0x000fe40000000000 */
[----:B------:R-:W-:-:S04]  /*0580*/  UIADD3 UR10, UPT, UPT, -UR5, 0x100000, URZ ;  /* 0x00100000050a7890 */ /* 0x000fc8000fffe1ff */
[----:B------:R-:W-:Y:S02]  /*0590*/  USHF.L.U32 UR11, UR10, 0xb, URZ ;  /* 0x0000000b0a0b7899 */ /* 0x000fe400080006ff */
[----:B------:R-:W-:Y:S02]  /*05a0*/  USHF.L.U32 UR10, UR10, 0x1, URZ ;  /* 0x000000010a0a7899 */ /* 0x000fe400080006ff */
[----:B-1----:R-:W-:Y:S02]  /*05b0*/  ULEA UR7, UR7, UR8, 0x18 ;  /* 0x0000000807077291 */ /* 0x002fe4000f8ec0ff */
[----:B------:R-:W-:-:S04]  /*05c0*/  UIADD3 UR8, UPT, UPT, -UR6, 0x100000, URZ ;  /* 0x0010000006087890 */ /* 0x000fc8000fffe1ff */
[----:B------:R-:W-:Y:S02]  /*05d0*/  USHF.L.U32 UR9, UR8, 0xb, URZ ;  /* 0x0000000b08097899 */ /* 0x000fe400080006ff */
[----:B------:R-:W-:Y:S01]  /*05e0*/  USHF.L.U32 UR8, UR8, 0x1, URZ ;  /* 0x0000000108087899 */ /* 0x000fe200080006ff */
[----:B------:R-:W1:Y:S11]  /*05f0*/  FENCE.VIEW.ASYNC.S ;  /* 0x00000000000073c6 */ /* 0x000e760000000000 */
[----:B-1----:R1:W2:Y:S01]  /*0600*/  SYNCS.EXCH.64 URZ, [UR7], UR8 ;  /* 0x0000000807ff75b2 */ /* 0x0022a20008000100 */
[----:B------:R1:W3:Y:S01]  /*0610*/  SYNCS.EXCH.64 URZ, [UR7+0x68], UR10 ;  /* 0x0000680a07ff75b2 */ /* 0x0002e20008000100 */
[----:B------:R1:W4:Y:S01]  /*0620*/  SYNCS.EXCH.64 URZ, [UR7+0x8], UR8 ;  /* 0x0000080807ff75b2 */ /* 0x0003220008000100 */
[----:B------:R1:W1:Y:S01]  /*0630*/  SYNCS.EXCH.64 URZ, [UR7+0x70], UR10 ;  /* 0x0000700a07ff75b2 */ /* 0x0002620008000100 */
        /* <DEDUP_REMOVED lines=22> */
[----:B--234-:R-:W-:Y:S01]  /*07a0*/  NOP ;  /* 0x0000000000007918 */ /* 0x01cfe20000000000 */
.L_x_10:
[----:B-1----:R-:W-:Y:S05]  /*07b0*/  BSYNC.RECONVERGENT B0 ;  /* 0x0000000000007941 */ /* 0x002fea0003800200 */
.L_x_9:
[----:B------:R-:W1:Y:S01]  /*07c0*/  SHFL.IDX PT, R2, R77, RZ, 0x1f ;  /* 0x00001fff4d027589 */ /* 0x000e6200000e0000 */
[----:B------:R-:W-:Y:S01]  /*07d0*/  NOP ;  /* 0x0000000000007918 */ /* 0x000fe20000000000 */
[----:B-1----:R-:W-:-:S13]  /*07e0*/  ISETP.NE.AND P0, PT, R2, 0x1, PT ;  /* 0x000000010200780c */ /* 0x002fda0003f05270 */
[----:B------:R-:W-:Y:S05]  /*07f0*/  @P0 BRA `(.L_x_11) ;  /* 0x0000000000500947 */ /* 0x000fea0003800000 */
[----:B------:R-:W1:Y:S01]  /*0800*/  S2UR UR7, SR_CgaCtaId ;  /* 0x00000000000779c3 */ /* 0x000e620000008800 */
[----:B------:R-:W-:Y:S01]  /*0810*/  UMOV UR8, 0x400 ;  /* 0x0000040000087882 */ /* 0x000fe20000000000 */
[----:B------:R-:W-:Y:S01]  /*0820*/  UMOV UR6, 0x20 ;  /* 0x0000002000067882 */ /* 0x000fe20000000000 */
[----:B------:R-:W-:Y:S01]  /*0830*/  UMOV UR5, 0x80 ;  /* 0x0000008000057882 */ /* 0x000fe20000000000 */
[----:B------:R-:W-:Y:S01]  /*0840*/  ELECT P0, URZ, PT ;  /* 0x0000000000ff782f */ /* 0x000fe20003800000 */
        /* <DEDUP_REMOVED lines=8> */
[----:B-1----:R1:W2:Y:S01]  /*08d0*/  SYNCS.EXCH.64 URZ, [UR7+0xd0], UR8 ;  /* 0x0000d00807ff75b2 */ /* 0x0022a20008000100 */
[----:B------:R1:W3:Y:S01]  /*08e0*/  SYNCS.EXCH.64 URZ, [UR7+0xe8], UR10 ;  /* 0x0000e80a07ff75b2 */ /* 0x0002e20008000100 */
[----:B------:R1:W4:Y:S01]  /*08f0*/  SYNCS.EXCH.64 URZ, [UR7+0xd8], UR8 ;  /* 0x0000d80807ff75b2 */ /* 0x0003220008000100 */
[----:B------:R1:W1:Y:S01]  /*0900*/  SYNCS.EXCH.64 URZ, [UR7+0xf0], UR10 ;  /* 0x0000f00a07ff75b2 */ /* 0x0002620008000100 */
[----:B------:R1:W1:Y:S01]  /*0910*/  SYNCS.EXCH.64 URZ, [UR7+0xe0], UR8 ;  /* 0x0000e00807ff75b2 */ /* 0x0002620008000100 */
[----:B------:R1:W1:Y:S01]  /*0920*/  SYNCS.EXCH.64 URZ, [UR7+0xf8], UR10 ;  /* 0x0000f80a07ff75b2 */ /* 0x0002620008000100 */
[----:B------:R-:W-:Y:S01]  /*0930*/  NOP ;  /* 0x0000000000007918 */ /* 0x000fe20000000000 */
.L_x_11:
[----:B------:R-:W2:Y:S01]  /*0940*/  SHFL.IDX PT, R2, R77, RZ, 0x1f ;  /* 0x00001fff4d027589 */ /* 0x000ea200000e0000 */
[----:B------:R-:W-:Y:S01]  /*0950*/  NOP ;  /* 0x0000000000007918 */ /* 0x000fe20000000000 */
[----:B--2---:R-:W-:-:S13]  /*0960*/  ISETP.NE.AND P0, PT, R2, 0x3, PT ;  /* 0x000000030200780c */ /* 0x004fda0003f05270 */
[----:B------:R-:W-:Y:S05]  /*0970*/  @P0 BRA `(.L_x_12) ;  /* 0x0000000000300947 */ /* 0x000fea0003800000 */
[----:B------:R-:W2:Y:S01]  /*0980*/  S2UR UR6, SR_CgaCtaId ;  /* 0x00000000000679c3 */ /* 0x000ea20000008800 */
[----:B-1----:R-:W-:Y:S01]  /*0990*/  UMOV UR7, 0x400 ;  /* 0x0000040000077882 */ /* 0x002fe20000000000 */
[----:B------:R-:W-:Y:S01]  /*09a0*/  UMOV UR5, 0x20 ;  /* 0x0000002000057882 */ /* 0x000fe20000000000 */
[----:B------:R-:W-:Y:S01]  /*09b0*/  ELECT P0, URZ, PT ;  /* 0x0000000000ff782f */ /* 0x000fe20003800000 */
[----:B------:R-:W-:-:S04]  /*09c0*/  UIADD3 UR8, UPT, UPT, -UR5, 0x100000, URZ ;  /* 0x0010000005087890 */ /* 0x000fc8000fffe1ff */
[----:B------:R-:W-:Y:S02]  /*09d0*/  USHF.L.U32 UR9, UR8, 0xb, URZ ;  /* 0x0000000b08097899 */ /* 0x000fe400080006ff */
[----:B------:R-:W-:Y:S02]  /*09e0*/  USHF.L.U32 UR8, UR8, 0x1, URZ ;  /* 0x0000000108087899 */ /* 0x000fe400080006ff */
[----:B--2---:R-:W-:Y:S01]  /*09f0*/  ULEA UR6, UR6, UR7, 0x18 ;  /* 0x0000000706067291 */ /* 0x004fe2000f8ec0ff */
[----:B------:R-:W1:Y:S11]  /*0a00*/  FENCE.VIEW.ASYNC.S ;  /* 0x00000000000073c6 */ /* 0x000e760000000000 */
[----:B-1----:R2:W1:Y:S01]  /*0a10*/  SYNCS.EXCH.64 URZ, [UR6+0x100], UR8 ;  /* 0x0001000806ff75b2 */ /* 0x0024620008000100 */
[----:B------:R2:W1:Y:S02]  /*0a20*/  SYNCS.EXCH.64 URZ, [UR6+0x108], UR8 ;  /* 0x0001080806ff75b2 */ /* 0x0004640008000100 */
[----:B--2---:R-:W-:Y:S01]  /*0a30*/  NOP ;  /* 0x0000000000007918 */ /* 0x004fe20000000000 */
.L_x_12:
[----:B------:R-:W2:Y:S01]  /*0a40*/  SHFL.IDX PT, R2, R77, RZ, 0x1f ;  /* 0x00001fff4d027589 */ /* 0x000ea200000e0000 */
[----:B------:R-:W-:Y:S01]  /*0a50*/  NOP ;  /* 0x0000000000007918 */ /* 0x000fe20000000000 */
[----:B--2---:R-:W-:-:S13]  /*0a60*/  ISETP.NE.AND P0, PT, R2, 0x4, PT ;  /* 0x000000040200780c */ /* 0x004fda0003f05270 */
[----:B------:R-:W-:Y:S05]  /*0a70*/  @P0 BRA `(.L_x_13) ;  /* 0x0000000000440947 */ /* 0x000fea0003800000 */
[----:B------:R-:W2:Y:S01]  /*0a80*/  S2UR UR6, SR_CgaCtaId ;  /* 0x00000000000679c3 */ /* 0x000ea20000008800 */
[----:B-1----:R-:W-:Y:S01]  /*0a90*/  UMOV UR8, 0x1e0 ;  /* 0x000001e000087882 */ /* 0x002fe20000000000 */
[----:B------:R-:W-:Y:S01]  /*0aa0*/  UMOV UR7, 0x400 ;  /* 0x0000040000077882 */ /* 0x000fe20000000000 */
[----:B------:R-:W-:Y:S01]  /*0ab0*/  USEL UR8, UR8, 0x1a0, UP6 ;  /* 0x000001a008087887 */ /* 0x000fe2000b000000 */
[----:B------:R-:W-:Y:S01]  /*0ac0*/  UMOV UR5, 0x1 ;  /* 0x0000000100057882 */ /* 0x000fe20000000000 */
[----:B------:R-:W-:Y:S01]  /*0ad0*/  ELECT P0, URZ, PT ;  /* 0x0000000000ff782f */ /* 0x000fe20003800000 */
[----:B------:R-:W-:-:S04]  /*0ae0*/  UIADD3 UR10, UPT, UPT, -UR5, 0x100000, URZ ;  /* 0x00100000050a7890 */ /* 0x000fc8000fffe1ff */
[----:B------:R-:W-:Y:S02]  /*0af0*/  USHF.L.U32 UR11, UR10, 0xb, URZ ;  /* 0x0000000b0a0b7899 */ /* 0x000fe400080006ff */
[----:B------:R-:W-:Y:S02]  /*0b00*/  USHF.L.U32 UR10, UR10, 0x1, URZ ;  /* 0x000000010a0a7899 */ /* 0x000fe400080006ff */
        /* <DEDUP_REMOVED lines=8> */
.L_x_13:
[----:B------:R-:W2:Y:S01]  /*0b90*/  SHFL.IDX PT, R2, R77, RZ, 0x1f ;  /* 0x00001fff4d027589 */ /* 0x000ea200000e0000 */
[----:B------:R-:W1:Y:S01]  /*0ba0*/  S2UR UR45, SR_CgaCtaId ;  /* 0x00000000002d79c3 */ /* 0x000e620000008800 */
[----:B------:R-:W-:Y:S01]  /*0bb0*/  NOP ;  /* 0x0000000000007918 */ /* 0x000fe20000000000 */
[----:B--2---:R-:W-:-:S13]  /*0bc0*/  ISETP.NE.AND P0, PT, R2, 0x5, PT ;  /* 0x000000050200780c */ /* 0x004fda0003f05270 */
[----:B-1----:R-:W-:Y:S05]  /*0bd0*/  @P0 BRA `(.L_x_14) ;  /* 0x0000000000440947 */ /* 0x002fea0003800000 */
[----:B------:R-:W-:Y:S01]  /*0be0*/  UMOV UR7, 0x400 ;  /* 0x0000040000077882 */ /* 0x000fe20000000000 */
[----:B------:R-:W-:Y:S01]  /*0bf0*/  UMOV UR6, 0x1 ;  /* 0x0000000100067882 */ /* 0x000fe20000000000 */
[----:B------:R-:W-:Y:S01]  /*0c00*/  UMOV UR5, 0x80 ;  /* 0x0000008000057882 */ /* 0x000fe20000000000 */
[----:B------:R-:W-:Y:S02]  /*0c10*/  ULEA UR7, UR45, UR7, 0x18 ;  /* 0x000000072d077291 */ /* 0x000fe4000f8ec0ff */
[----:B------:R-:W-:-:S04]  /*0c20*/  UIADD3 UR8, UPT, UPT, -UR6, 0x100000, URZ ;  /* 0x0010000006087890 */ /* 0x000fc8000fffe1ff */
[----:B------:R-:W-:Y:S02]  /*0c30*/  USHF.L.U32 UR9, UR8, 0xb, URZ ;  /* 0x0000000b08097899 */ /* 0x000fe400080006ff */
[----:B------:R-:W-:Y:S02]  /*0c40*/  USHF.L.U32 UR8, UR8, 0x1, URZ ;  /* 0x0000000108087899 */ /* 0x000fe400080006ff */
[----:B------:R-:W-:-:S04]  /*0c50*/  UIADD3 UR10, UPT, UPT, -UR5, 0x100000, URZ ;  /* 0x00100000050a7890 */ /* 0x000fc8000fffe1ff */
[----:B------:R-:W-:Y:S02]  /*0c60*/  USHF.L.U32 UR11, UR10, 0xb, URZ ;  /* 0x0000000b0a0b7899 */ /* 0x000fe400080006ff */
[----:B------:R-:W-:Y:S01]  /*0c70*/  USHF.L.U32 UR10, UR10, 0x1, URZ ;  /* 0x000000010a0a7899 */ /* 0x000fe200080006ff */
[----:B------:R-:W-:Y:S01]  /*0c80*/  ELECT P0, URZ, PT ;  /* 0x0000000000ff782f */ /* 0x000fe20003800000 */
[----:B------:R-:W1:Y:S02]  /*0c90*/  FENCE.VIEW.ASYNC.S ;  /* 0x00000000000073c6 */ /* 0x000e640000000000 */
[----:B-1----:R1:W2:Y:S08]  /*0ca0*/  SYNCS.EXCH.64 URZ, [UR7+0x120], UR8 ;  /* 0x0001200807ff75b2 */ /* 0x0022b00008000100 */
[----:B------:R1:W1:Y:S01]  /*0cb0*/  SYNCS.EXCH.64 URZ, [UR7+0x130], UR10 ;  /* 0x0001300a07ff75b2 */ /* 0x0002620008000100 */
[----:B------:R1:W1:Y:S01]  /*0cc0*/  SYNCS.EXCH.64 URZ, [UR7+0x128], UR8 ;  /* 0x0001280807ff75b2 */ /* 0x0002620008000100 */
[----:B------:R1:W1:Y:S01]  /*0cd0*/  SYNCS.EXCH.64 URZ, [UR7+0x138], UR10 ;  /* 0x0001380a07ff75b2 */ /* 0x0002620008000100 */
[----:B------:R-:W-:Y:S01]  /*0ce0*/  NOP ;  /* 0x0000000000007918 */ /* 0x000fe20000000000 */
.L_x_14:
[----:B------:R-:W3:Y:S01]  /*0cf0*/  LDCU UR5, c[0x0][0x36c] ;  /* 0x00006d80ff0577ac */ /* 0x000ee20008000800 */
[----:B------:R-:W-:Y:S01]  /*0d00*/  ISETP.NE.OR P6, PT, R0, 0x2, !P6 ;  /* 0x000000020000780c */ /* 0x000fe200077c5670 */
[----:B------:R-:W-:Y:S01]  /*0d10*/  NOP ;  /* 0x0000000000007918 */ /* 0x000fe20000000000 */
[----:B------:R-:W-:Y:S01]  /*0d20*/  LOP3.LUT R8, R76, 0x1f, RZ, 0xc0, !PT ;  /* 0x0000001f4c087812 */ /* 0x000fe200078ec0ff */
[----:B------:R-:W-:Y:S02]  /*0d30*/  UISETP.NE.AND UP5, UPT, UR4, 0x2, UPT ;  /* 0x000000020400788c */ /* 0x000fe4000bfa5270 */
[----:B------:R-:W-:Y:S02]  /*0d40*/  UISETP.NE.AND UP4, UPT, UR4, URZ, UPT ;  /* 0x000000ff0400728c */ /* 0x000fe4000bf85270 */
[----:B---3--:R-:W-:-:S09]  /*0d50*/  UISETP.EQ.U32.AND UP1, UPT, UR5, 0x1, UPT ;  /* 0x000000010500788c */ /* 0x008fd2000bf22070 */
[----:B------:R-:W-:Y:S05]  /*0d60*/  BRA.U !UP1, `(.L_x_15) ;  /* 0x0000000109087547 */ /* 0x000fea000b800000 */
[----:B-12-4-:R-:W-:Y:S01]  /*0d70*/  UCGABAR_ARV ;  /* 0x00000000000079c7 */ /* 0x016fe20008000000 */
[----:B------:R-:W-:Y:S05]  /*0d80*/  BRA `(.L_x_16) ;  /* 0x0000000000047947 */ /* 0x000fea0003800000 */
.L_x_15:
[----:B-12-4-:R-:W-:Y:S01]  /*0d90*/  NOP ;  /* 0x0000000000007918 */ /* 0x016fe20000000000 */
.L_x_16:
[----:B------:R-:W1:Y:S01]  /*0da0*/  S2R R19, SR_CTAID.Y ;  /* 0x0000000000137919 */ /* 0x000e620000002600 */
[----:B------:R-:W2:Y:S01]  /*0db0*/  S2UR UR6, SR_CTAID.X ;  /* 0x00000000000679c3 */ /* 0x000ea20000002500 */
[----:B------:R-:W-:-:S05]  /*0dc0*/  CS2R.32 R64, SR_CgaSize ;  /* 0x0000000000407805 */ /* 0x000fca0000008a00 */
[----:B------:R-:W-:-:S05]  /*0dd0*/  IMAD R64, R64, -0xa0, RZ ;  /* 0xffffff6040407824 */ /* 0x000fca00078e02ff */
[----:B------:R-:W-:-:S14]  /*0de0*/  R2UR UR7, R64 ;  /* 0x00000000400772ca */ /* 0x000fdc00000e0000 */
[----:B------:R-:W3:Y:S01]  /*0df0*/  LDCU UR7, c[0x0][UR7+0x2b0] ;  /* 0x00005600070777ac */ /* 0x000ee20008000800 */
[----:B------:R-:W-:-:S05]  /*0e00*/  CS2R.32 R64, SR_CgaSize ;  /* 0x0000000000407805 */ /* 0x000fca0000008a00 */
[----:B------:R-:W-:-:S05]  /*0e10*/  IMAD R64, R64, -0xa0, RZ ;  /* 0xffffff6040407824 */ /* 0x000fca00078e02ff */
[----:B------:R-:W-:-:S14]  /*0e20*/  R2UR UR5, R64 ;  /* 0x00000000400572ca */ /* 0x000fdc00000e0000 */
[----:B------:R-:W4:Y:S01]  /*0e30*/  LDCU UR5, c[0x0][UR5+0x2b4] ;  /* 0x00005680050577ac */ /* 0x000f220008000800 */
[----:B------:R-:W-:-:S05]  /*0e40*/  CS2R.32 R0, SR_CgaSize ;  /* 0x0000000000007805 */ /* 0x000fca0000008a00 */
[----:B------:R-:W-:-:S06]  /*0e50*/  IMAD R0, R0, -0xa0, RZ ;  /* 0xffffff6000007824 */ /* 0x000fcc00078e02ff */
[----:B------:R-:W4:Y:S01]  /*0e60*/  LDC R0, c[0x0][R0+0x2a4] ;  /* 0x0000a90000007b82 */ /* 0x000f220000000800 */
[----:B------:R-:W-:Y:S02]  /*0e70*/  USHF.L.U32 UR36, UR45, 0xb, URZ ;  /* 0x0000000b2d247899 */ /* 0x000fe400080006ff */
[----:B------:R-:W-:Y:S02]  /*0e80*/  USHF.L.U32 UR22, UR45, 0x5, URZ ;  /* 0x000000052d167899 */ /* 0x000fe400080006ff */
[----:B------:R-:W-:Y:S02]  /*0e90*/  ULOP3.LUT UR36, UR36, 0x800, URZ, 0xc0, !UPT ;  /* 0x0000080024247892 */ /* 0x000fe4000f8ec0ff */
[----:B------:R-:W-:Y:S01]  /*0ea0*/  ULOP3.LUT UR22, UR22, 0x20, URZ, 0xc0, !UPT ;  /* 0x0000002016167892 */ /* 0x000fe2000f8ec0ff */
[----:B------:R-:W4:Y:S01]  /*0eb0*/  LDC R11, c[0x0][0xb24] ;  /* 0x0002c900ff0b7b82 */ /* 0x000f220000000800 */
[----:B------:R-:W-:Y:S01]  /*0ec0*/  UISETP.NE.AND UP2, UPT, UR4, 0x2, UPT ;  /* 0x000000020400788c */ /* 0x000fe2000bf45270 */
[----:B--2---:R-:W-:-:S02]  /*0ed0*/  I2FP.F32.U32 R64, UR6 ;  /* 0x0000000600407c45 */ /* 0x004fc40008201000 */
[----:B------:R-:W-:-:S05]  /*0ee0*/  CS2R.32 R3, SR_CgaSize ;  /* 0x0000000000037805 */ /* 0x000fca0000008a00 */
[----:B------:R-:W-:-:S06]  /*0ef0*/  IMAD R3, R3, -0xa0, RZ ;  /* 0xffffff6003037824 */ /* 0x000fcc00078e02ff */
[----:B------:R-:W2:Y:S01]  /*0f00*/  LDC R3, c[0x0][R3+0x2a0] ;  /* 0x0000a80003037b82 */ /* 0x000ea20000000800 */
[----:B------:R-:W-:Y:S01]  /*0f10*/  MOV R37, UR6 ;  /* 0x0000000600257c02 */ /* 0x000fe20008000f00 */
[----:B---3--:R-:W-:Y:S01]  /*0f20*/  FMUL R64, R64, UR7 ;  /* 0x0000000740407c20 */ /* 0x008fe20008400000 */
[----:B-1----:R-:W-:-:S05]  /*0f30*/  I2FP.F32.U32 R2, R19 ;  /* 0x0000001300027245 */ /* 0x002fca0000201000 */
[----:B------:R-:W1:Y:S01]  /*0f40*/  S2UR UR48, SR_CTAID.Z ;  /* 0x00000000003079c3 */ /* 0x000e620000002700 */
[----:B------:R-:W3:Y:S01]  /*0f50*/  F2I.U32.TRUNC.NTZ R64, R64 ;  /* 0x0000004000407305 */ /* 0x000ee2000020f000 */
[----:B----4-:R-:W-:Y:S01]  /*0f60*/  FMUL R2, R2, UR5 ;  /* 0x0000000502027c20 */ /* 0x010fe20008400000 */
[----:B------:R-:W4:Y:S01]  /*0f70*/  LDCU UR5, c[0x0][0xb30] ;  /* 0x00016600ff0577ac */ /* 0x000f220008000800 */
[----:B------:R-:W-:-:S04]  /*0f80*/  ISETP.GE.AND P0, PT, R11, 0x1, PT ;  /* 0x000000010b00780c */ /* 0x000fc80003f06270 */
[----:B------:R-:W1:Y:S01]  /*0f90*/  LDC R26, c[0x0][0xb24] ;  /* 0x0002c900ff1a7b82 */ /* 0x000e620000000800 */
[----:B------:R-:W4:Y:S01]  /*0fa0*/  F2I.U32.TRUNC.NTZ R58, R2 ;  /* 0x00000002003a7305 */ /* 0x000f22000020f000 */
[----:B---3--:R-:W-:-:S05]  /*0fb0*/  IADD3 R64, PT, PT, -R64, RZ, RZ ;  /* 0x000000ff40407210 */ /* 0x008fca0007ffe1ff */
[----:B--2---:R-:W-:Y:S01]  /*0fc0*/  IMAD R64, R3, R64, UR6 ;  /* 0x0000000603407e24 */ /* 0x004fe2000f8e0240 */
[----:B----4-:R-:W-:-:S05]  /*0fd0*/  IADD3 R58, PT, PT, -R58, RZ, RZ ;  /* 0x000000ff3a3a7210 */ /* 0x010fca0007ffe1ff */
[----:B------:R-:W-:Y:S01]  /*0fe0*/  IMAD R58, R0, R58, R19 ;  /* 0x0000003a003a7224 */ /* 0x000fe200078e0213 */
[----:B------:R-:W-:Y:S01]  /*0ff0*/  PRMT R0, RZ, 0x7610, R0 ;  /* 0x00007610ff007816 */ /* 0x000fe20000000000 */
[----:B------:R-:W-:Y:S06]  /*1000*/  BRA.U UP4, `(.L_x_17) ;  /* 0x0000000104207547 */ /* 0x000fec000b800000 */
[C---:B------:R-:W-:Y:S02]  /*1010*/  ISETP.NE.AND P3, PT, R58.reuse, RZ, PT ;  /* 0x000000ff3a00720c */ /* 0x040fe40003f65270 */
[----:B------:R-:W-:Y:S02]  /*1020*/  ISETP.NE.AND P1, PT, R58, RZ, PT ;  /* 0x000000ff3a00720c */ /* 0x000fe40003f25270 */
[C---:B------:R-:W-:Y:S02]  /*1030*/  ISETP.NE.AND P2, PT, R64.reuse, 0x1, PT ;  /* 0x000000014000780c */ /* 0x040fe40003f45270 */
[----:B------:R-:W-:Y:S02]  /*1040*/  SEL R0, RZ, 0x2, P3 ;  /* 0x00000002ff007807 */ /* 0x000fe40001800000 */
[----:B------:R-:W-:Y:S02]  /*1050*/  ISETP.EQ.OR P1, PT, R64, RZ, !P1 ;  /* 0x000000ff4000720c */ /* 0x000fe40004f22670 */
[----:B------:R-:W-:-:S02]  /*1060*/  SEL R0, R0, 0x2, P2 ;  /* 0x0000000200007807 */ /* 0x000fc40001000000 */
[----:B------:R-:W-:-:S05]  /*1070*/  SEL R3, RZ, 0x1, !P1 ;  /* 0x00000001ff037807 */ /* 0x000fca0004800000 */
[----:B------:R-:W-:Y:S02]  /*1080*/  IMAD.IADD R0, R3, 0x1, R0 ;  /* 0x0000000103007824 */ /* 0x000fe400078e0200 */
.L_x_17:
[----:B------:R-:W-:Y:S05]  /*1090*/  @!P0 BRA `(.L_x_18) ;  /* 0x0000000000b88947 */ /* 0x000fea0003800000 */
[----:B------:R-:W2:Y:S01]  /*10a0*/  LDC.64 R4, c[0x0][0xb18] ;  /* 0x0002c600ff047b82 */ /* 0x000ea20000000a00 */
[----:B------:R-:W-:-:S07]  /*10b0*/  ISETP.NE.AND P0, PT, R11, 0x1, PT ;  /* 0x000000010b00780c */ /* 0x000fce0003f05270 */
[----:B------:R-:W3:Y:S08]  /*10c0*/  LDC R10, c[0x0][0xb0c] ;  /* 0x0002c300ff0a7b82 */ /* 0x000ef00000000800 */
[----:B------:R-:W4:Y:S08]  /*10d0*/  LDC R13, c[0x0][0x370] ;  /* 0x0000dc00ff0d7b82 */ /* 0x000f300000000800 */
[----:B------:R-:W1:Y:S01]  /*10e0*/  LDC R12, c[0x0][0x374] ;  /* 0x0000dd00ff0c7b82 */ /* 0x000e620000000800 */
[----:B--2---:R-:W-:-:S07]  /*10f0*/  ISETP.NE.AND P1, PT, R4, 0x1, PT ;  /* 0x000000010400780c */ /* 0x004fce0003f25270 */
[----:B------:R-:W4:Y:S01]  /*1100*/  LDC.64 R6, c[0x0][0xb10] ;  /* 0x0002c400ff067b82 */ /* 0x000f220000000a00 */
[----:B---3--:R-:W-:-:S07]  /*1110*/  ISETP.NE.AND P2, PT, R10, 0x1, PT ;  /* 0x000000010a00780c */ /* 0x008fce0003f45270 */
[----:B------:R-:W2:Y:S08]  /*1120*/  LDC R9, c[0x0][0xb20] ;  /* 0x0002c800ff097b82 */ /* 0x000eb00000000800 */
[----:B------:R-:W3:Y:S01]  /*1130*/  LDC.64 R2, c[0x0][0xb28] ;  /* 0x0002ca00ff027b82 */ /* 0x000ee20000000a00 */
[----:B-1----:R-:W-:-:S04]  /*1140*/  IMAD.HI.U32 R14, R12, R5, RZ ;  /* 0x000000050c0e7227 */ /* 0x002fc800078e00ff */
[----:B----4-:R-:W-:-:S04]  /*1150*/  IMAD.HI.U32 R16, R13, R6, RZ ;  /* 0x000000060d107227 */ /* 0x010fc800078e00ff */
[----:B------:R-:W-:Y:S01]  /*1160*/  IMAD.HI.U32 R18, R37, R6, RZ ;  /* 0x0000000625127227 */ /* 0x000fe200078e00ff */
[----:B------:R-:W-:Y:S02]  /*1170*/  @P2 SHF.R.U32.HI R13, RZ, R7, R16 ;  /* 0x00000007ff0d2219 */ /* 0x000fe40000011610 */
[----:B--2---:R-:W-:Y:S01]  /*1180*/  @P1 SHF.R.U32.HI R12, RZ, R9, R14 ;  /* 0x00000009ff0c1219 */ /* 0x004fe2000001160e */
[----:B------:R-:W-:Y:S01]  /*1190*/  IMAD.HI.U32 R16, R19, R5, RZ ;  /* 0x0000000513107227 */ /* 0x000fe200078e00ff */
[----:B------:R-:W-:-:S04]  /*11a0*/  SHF.R.U32.HI R18, RZ, R7, R18 ;  /* 0x00000007ff127219 */ /* 0x000fc80000011612 */
[----:B------:R-:W-:Y:S01]  /*11b0*/  SHF.R.U32.HI R16, RZ, R9, R16 ;  /* 0x00000009ff107219 */ /* 0x000fe20000011610 */
[----:B---3--:R-:W-:Y:S01]  /*11c0*/  IMAD.HI.U32 R14, R12, R2, RZ ;  /* 0x000000020c0e7227 */ /* 0x008fe200078e00ff */
[----:B------:R-:W-:Y:S02]  /*11d0*/  SEL R7, R37, R18, !P2 ;  /* 0x0000001225077207 */ /* 0x000fe40005000000 */
[----:B------:R-:W-:Y:S01]  /*11e0*/  SEL R5, R19, R16, !P1 ;  /* 0x0000001013057207 */ /* 0x000fe20004800000 */
[----:B------:R-:W-:Y:S01]  /*11f0*/  IMAD.HI.U32 R6, R13, R2, RZ ;  /* 0x000000020d067227 */ /* 0x000fe200078e00ff */
[-C--:B------:R-:W-:Y:S02]  /*1200*/  @P0 SHF.R.U32.HI R12, RZ, R3.reuse, R14 ;  /* 0x00000003ff0c0219 */ /* 0x080fe4000001160e */
[----:B------:R-:W-:Y:S02]  /*1210*/  IADD3 R9, PT, PT, -R5, RZ, RZ ;  /* 0x000000ff05097210 */ /* 0x000fe40007ffe1ff */
[----:B------:R-:W-:Y:S01]  /*1220*/  @P0 SHF.R.U32.HI R13, RZ, R3, R6 ;  /* 0x00000003ff0d0219 */ /* 0x000fe20000011606 */
[----:B------:R-:W-:-:S02]  /*1230*/  IMAD R12, R12, R11, RZ ;  /* 0x0000000b0c0c7224 */ /* 0x000fc400078e02ff */
[----:B------:R-:W-:Y:S02]  /*1240*/  IMAD R9, R4, R9, R19 ;  /* 0x0000000904097224 */ /* 0x000fe400078e0213 */
[----:B------:R-:W-:Y:S01]  /*1250*/  IMAD R6, R13, R11, RZ ;  /* 0x0000000b0d067224 */ /* 0x000fe200078e02ff */
[----:B------:R-:W-:-:S04]  /*1260*/  ISETP.GE.AND P1, PT, R5, R12, PT ;  /* 0x0000000c0500720c */ /* 0x000fc80003f26270 */
[----:B------:R-:W-:Y:S01]  /*1270*/  ISETP.GE.OR P1, PT, R7, R6, P1 ;  /* 0x000000060700720c */ /* 0x000fe20000f26670 */
[----:B------:R-:W-:-:S05]  /*1280*/  IMAD.HI.U32 R6, R5, R2, RZ ;  /* 0x0000000205067227 */ /* 0x000fca00078e00ff */
[----:B------:R-:W-:-:S04]  /*1290*/  SHF.R.U32.HI R6, RZ, R3, R6 ;  /* 0x00000003ff067219 */ /* 0x000fc80000011606 */
[----:B------:R-:W-:-:S03]  /*12a0*/  SEL R6, R5, R6, !P0 ;  /* 0x0000000605067207 */ /* 0x000fc60004000000 */
[----:B------:R-:W-:Y:S01]  /*12b0*/  @!P1 IMAD.HI.U32 R12, R7, R2, RZ ;  /* 0x00000002070c9227 */ /* 0x000fe200078e00ff */
[----:B------:R-:W-:-:S04]  /*12c0*/  IADD3 R2, PT, PT, -R6, RZ, RZ ;  /* 0x000000ff06027210 */ /* 0x000fc80007ffe1ff */
[----:B------:R-:W-:Y:S01]  /*12d0*/  @!P1 SHF.R.U32.HI R12, RZ, R3, R12 ;  /* 0x00000003ff0c9219 */ /* 0x000fe2000001160c */
[----:B------:R-:W-:-:S03]  /*12e0*/  IMAD R2, R11, R2, R5 ;  /* 0x000000020b027224 */ /* 0x000fc600078e0205 */
[----:B------:R-:W-:-:S05]  /*12f0*/  @!P1 SEL R3, R7, R12, !P0 ;  /* 0x0000000c07039207 */ /* 0x000fca0004000000 */
[--C-:B------:R-:W-:Y:S02]  /*1300*/  @!P1 IMAD.IADD R6, R6, 0x1, -R3.reuse ;  /* 0x0000000106069824 */ /* 0x100fe400078e0a03 */
[----:B------:R-:W-:Y:S01]  /*1310*/  @!P1 IMAD R3, R2, R13, R3 ;  /* 0x0000000d02039224 */ /* 0x000fe200078e0203 */
[----:B------:R-:W-:Y:S01]  /*1320*/  IADD3 R2, PT, PT, -R7, RZ, RZ ;  /* 0x000000ff07027210 */ /* 0x000fe20007ffe1ff */
[----:B------:R-:W-:Y:S02]  /*1330*/  @!P1 IMAD R5, R6, R11, R7 ;  /* 0x0000000b06059224 */ /* 0x000fe400078e0207 */
[----:B------:R-:W-:Y:S02]  /*1340*/  @!P1 IMAD.MOV.U32 R7, RZ, RZ, R3 ;  /* 0x000000ffff079224 */ /* 0x000fe400078e0003 */
[----:B------:R-:W-:Y:S02]  /*1350*/  IMAD R2, R10, R2, R37 ;  /* 0x000000020a027224 */ /* 0x000fe400078e0225 */
[----:B------:R-:W-:-:S02]  /*1360*/  IMAD R19, R5, R4, R9 ;  /* 0x0000000405137224 */ /* 0x000fc400078e0209 */
[----:B------:R-:W-:Y:S02]  /*1370*/  IMAD R37, R7, R10, R2 ;  /* 0x0000000a07257224 */ /* 0x000fe400078e0202 */
.L_x_18:
[----:B------:R-:W-:-:S09]  /*1380*/  UISETP.NE.AND UP3, UPT, UR5, 0x1, UPT ;  /* 0x000000010500788c */ /* 0x000fd2000bf65270 */
[----:B------:R-:W-:Y:S05]  /*1390*/  BRA.U UP3, `(.L_x_19) ;  /* 0x0000000103407547 */ /* 0x000fea000b800000 */
[----:B------:R-:W2:Y:S08]  /*13a0*/  LDC.64 R4, c[0x0][0xb10] ;  /* 0x0002c400ff047b82 */ /* 0x000eb00000000a00 */
[----:B------:R-:W3:Y:S08]  /*13b0*/  LDC.64 R2, c[0x0][0xb18] ;  /* 0x0002c600ff027b82 */ /* 0x000ef00000000a00 */
[----:B------:R-:W4:Y:S08]  /*13c0*/  LDC R6, c[0x0][0xb20] ;  /* 0x0002c800ff067b82 */ /* 0x000f300000000800 */
[----:B------:R-:W1:Y:S01]  /*13d0*/  LDC R10, c[0x0][0xb0c] ;  /* 0x0002c300ff0a7b82 */ /* 0x000e620000000800 */
[----:B--2---:R-:W-:-:S05]  /*13e0*/  IMAD.HI.U32 R4, R37, R4, RZ ;  /* 0x0000000425047227 */ /* 0x004fca00078e00ff */
[----:B------:R-:W-:Y:S01]  /*13f0*/  SHF.R.U32.HI R4, RZ, R5, R4 ;  /* 0x00000005ff047219 */ /* 0x000fe20000011604 */
[----:B---3--:R-:W-:Y:S01]  /*1400*/  IMAD.HI.U32 R3, R19, R3, RZ ;  /* 0x0000000313037227 */ /* 0x008fe200078e00ff */
[----:B------:R-:W-:-:S04]  /*1410*/  ISETP.NE.AND P0, PT, R2, 0x1, PT ;  /* 0x000000010200780c */ /* 0x000fc80003f05270 */
[----:B----4-:R-:W-:-:S04]  /*1420*/  SHF.R.U32.HI R6, RZ, R6, R3 ;  /* 0x00000006ff067219 */ /* 0x010fc80000011603 */
[----:B------:R-:W-:Y:S02]  /*1430*/  SEL R3, R19, R6, !P0 ;  /* 0x0000000613037207 */ /* 0x000fe40004000000 */
[----:B-1----:R-:W-:-:S04]  /*1440*/  ISETP.NE.AND P1, PT, R10, 0x1, PT ;  /* 0x000000010a00780c */ /* 0x002fc80003f25270 */
[----:B------:R-:W-:-:S05]  /*1450*/  SEL R4, R37, R4, !P1 ;  /* 0x0000000425047207 */ /* 0x000fca0004800000 */
[----:B------:R-:W-:Y:S02]  /*1460*/  IMAD.IADD R5, R3, 0x1, -R4 ;  /* 0x0000000103057824 */ /* 0x000fe400078e0a04 */
[----:B------:R-:W-:Y:S02]  /*1470*/  IMAD.IADD R3, R4, 0x1, -R3 ;  /* 0x0000000104037824 */ /* 0x000fe400078e0a03 */
[----:B------:R-:W-:Y:S02]  /*1480*/  IMAD R37, R5, R10, R37 ;  /* 0x0000000a05257224 */ /* 0x000fe400078e0225 */
[----:B------:R-:W-:Y:S02]  /*1490*/  IMAD R19, R3, R2, R19 ;  /* 0x0000000203137224 */ /* 0x000fe400078e0213 */
.L_x_19:
[----:B------:R-:W-:Y:S05]  /*14a0*/  BRA.U !UP1, `(.L_x_20) ;  /* 0x00000001090c7547 */ /* 0x000fea000b800000 */
[----:B------:R-:W-:Y:S01]  /*14b0*/  UCGABAR_WAIT ;  /* 0x0000000000007dc7 */ /* 0x000fe20008000000 */
[----:B------:R-:W-:Y:S01]  /*14c0*/  CCTL.IVALL ;  /* 0x00000000ff00798f */ /* 0x000fe20002000000 */
[----:B------:R-:W-:Y:S05]  /*14d0*/  BRA `(.L_x_21) ;  /* 0x0000000000047947 */ /* 0x000fea0003800000 */
.L_x_20:
[----:B------:R-:W-:Y:S06]  /*14e0*/  BAR.SYNC.DEFER_BLOCKING 0x0 ;  /* 0x0000000000007b1d */ /* 0x000fec0000010000 */
.L_x_21:
[----:B------:R-:W-:Y:S05]  /*14f0*/  BRA.U UP2, `(.L_x_22) ;  /* 0x0000001d02587547 */ /* 0x000fea000b800000 */
[----:B------:R-:W2:Y:S01]  /*1500*/  LDCU UR42, c[0x0][0x390] ;  /* 0x00007200ff2a77ac */ /* 0x000ea20008000800 */
[----:B------:R-:W3:Y:S01]  /*1510*/  LDC R2, c[0x0][0x5c0] ;  /* 0x00017000ff027b82 */ /* 0x000ee20000000800 */
[----:B------:R-:W-:Y:S01]  /*1520*/  PLOP3.LUT P4, PT, PT, PT, UP6, 0x80, 0x8 ;  /* 0x000000000008781c */ /* 0x000fe20003f8f068 */
[----:B------:R-:W-:Y:S01]  /*1530*/  IMAD.MOV.U32 R10, RZ, RZ, 0x1 ;  /* 0x00000001ff0a7424 */ /* 0x000fe200078e00ff */
[----:B------:R-:W-:Y:S01]  /*1540*/  UISETP.NE.AND UP0, UPT, UR4, URZ, UPT ;  /* 0x000000ff0400728c */ /* 0x000fe2000bf05270 */
[----:B------:R-:W-:Y:S01]  /*1550*/  ISETP.EQ.OR P5, PT, R8, RZ, P6 ;  /* 0x000000ff0800720c */ /* 0x000fe200037a2670 */
[----:B------:R-:W-:Y:S01]  /*1560*/  USEL UR39, URZ, 0x1, UP5 ;  /* 0x00000001ff277887 */ /* 0x000fe2000a800000 */
[----:B------:R-:W-:Y:S01]  /*1570*/  PLOP3.LUT P4, PT, P4, PT, PT, 0x8, 0x80 ;  /* 0x000000000080781c */ /* 0x000fe2000278e170 */
[----:B------:R-:W-:Y:S01]  /*1580*/  IMAD.MOV.U32 R8, RZ, RZ, RZ ;  /* 0x000000ffff087224 */ /* 0x000fe200078e00ff */
[----:B------:R-:W4:Y:S01]  /*1590*/  LDC R9, c[0x0][0x370] ;  /* 0x0000dc00ff097b82 */ /* 0x000f220000000800 */
[----:B------:R-:W1:Y:S01]  /*15a0*/  LDCU.64 UR46, c[0x0][0x348] ;  /* 0x00006900ff2e77ac */ /* 0x000e620008000a00 */
[----:B------:R-:W-:Y:S01]  /*15b0*/  USEL UR39, UR39, 0x2, UP0 ;  /* 0x0000000227277887 */ /* 0x000fe20008000000 */
[----:B------:R-:W-:-:S05]  /*15c0*/  UMOV UR40, URZ ;  /* 0x000000ff00287c82 */ /* 0x000fca0008000000 */
[----:B------:R-:W1:Y:S01]  /*15d0*/  LDC R0, c[0x0][0x374] ;  /* 0x0000dd00ff007b82 */ /* 0x000e620000000800 */
[----:B--2---:R-:W-:Y:S02]  /*15e0*/  UIADD3 UR5, UPT, UPT, UR42, 0x3f, URZ ;  /* 0x0000003f2a057890 */ /* 0x004fe4000fffe0ff */
[----:B------:R-:W-:Y:S02]  /*15f0*/  UIADD3 UR4, UPT, UPT, UR42, -0x1, URZ ;  /* 0xffffffff2a047890 */ /* 0x000fe4000fffe0ff */
[----:B------:R-:W-:Y:S02]  /*1600*/  USHF.R.S32.HI UR44, URZ, 0x1f, UR5 ;  /* 0x0000001fff2c7899 */ /* 0x000fe40008011405 */
[----:B------:R-:W-:Y:S01]  /*1610*/  UISETP.GE.U32.AND UP2, UPT, UR4, -0x7f, UPT ;  /* 0xffffff810400788c */ /* 0x000fe2000bf46070 */
[----:B---3--:R-:W-:Y:S01]  /*1620*/  VIADD R2, R2, 0x3f ;  /* 0x0000003f02027836 */ /* 0x008fe20000000000 */
[----:B------:R-:W-:Y:S02]  /*1630*/  ULEA.HI UR44, UR44, UR5, URZ, 0x6 ;  /* 0x000000052c2c7291 */ /* 0x000fe4000f8f30ff */
[----:B------:R-:W-:-:S02]  /*1640*/  UIADD3 UR42, UPT, UPT, UR42, 0x7e, URZ ;  /* 0x0000007e2a2a7890 */ /* 0x000fc4000fffe0ff */
[----:B------:R-:W-:Y:S01]  /*1650*/  USHF.R.S32.HI UR44, URZ, 0x6, UR44 ;  /* 0x00000006ff2c7899 */ /* 0x000fe2000801142c */
[----:B------:R-:W-:-:S03]  /*1660*/  SHF.R.S32.HI R3, RZ, 0x1f, R2 ;  /* 0x0000001fff037819 */ /* 0x000fc60000011402 */
[----:B------:R-:W-:Y:S01]  /*1670*/  UISETP.LT.U32.AND UP1, UPT, UR44, 0xd, UPT ;  /* 0x0000000d2c00788c */ /* 0x000fe2000bf21070 */
[----:B------:R-:W-:-:S03]  /*1680*/  LEA.HI R12, R3, R2, RZ, 0x6 ;  /* 0x00000002030c7211 */ /* 0x000fc600078f30ff */
[----:B------:R-:W-:Y:S01]  /*1690*/  USEL UR43, UR44, 0xd, UP1 ;  /* 0x0000000d2c2b7887 */ /* 0x000fe20008800000 */
[----:B------:R-:W-:-:S03]  /*16a0*/  SHF.R.S32.HI R12, RZ, 0x6, R12 ;  /* 0x00000006ff0c7819 */ /* 0x000fc6000001140c */
[----:B------:R-:W-:Y:S02]  /*16b0*/  UIADD3 UR38, UPT, UPT, UR43, -0x1, URZ ;  /* 0xffffffff2b267890 */ /* 0x000fe4000fffe0ff */
[----:B------:R-:W-:Y:S02]  /*16c0*/  @UP2 UIADD3 UR38, UPT, UPT, UR43, URZ, URZ ;  /* 0x000000ff2b262290 */ /* 0x000fe4000fffe0ff */
[----:B------:R-:W-:Y:S02]  /*16d0*/  UIADD3 UR41, UPT, UPT, UR44, -UR43, URZ ;  /* 0x8000002b2c297290 */ /* 0x000fe4000fffe0ff */
[----:B-1--4-:R-:W-:-:S12]  /*16e0*/  UIADD3 UR38, UPT, UPT, UR38, 0x1, URZ ;  /* 0x0000000126267890 */ /* 0x012fd8000fffe0ff */
.L_x_40:
[-C--:B------:R-:W-:Y:S01]  /*16f0*/  IABS R7, R12.reuse ;  /* 0x0000000c00077213 */ /* 0x080fe20000000000 */
[----:B-1----:R-:W1:Y:S01]  /*1700*/  LDC R4, c[0x0][0x5c4] ;  /* 0x00017100ff047b82 */ /* 0x002e620000000800 */
[----:B------:R-:W-:Y:S01]  /*1710*/  IMAD.MOV.U32 R14, RZ, RZ, RZ ;  /* 0x000000ffff0e7224 */ /* 0x000fe200078e00ff */
[----:B------:R-:W-:Y:S01]  /*1720*/  IABS R3, R19 ;  /* 0x0000001300037213 */ /* 0x000fe20000000000 */
[----:B------:R-:W2:Y:S01]  /*1730*/  I2F.RP R16, R7 ;  /* 0x0000000700107306 */ /* 0x000ea20000209400 */
[----:B------:R-:W-:Y:S01]  /*1740*/  IABS R2, R12 ;  /* 0x0000000c00027213 */ /* 0x000fe20000000000 */
[----:B------:R-:W-:Y:S01]  /*1750*/  UMOV UR4, 0x400 ;  /* 0x0000040000047882 */ /* 0x000fe20000000000 */
[----:B------:R-:W-:Y:S01]  /*1760*/  UISETP.GE.U32.AND UP0, UPT, UR42, 0x7f, UPT ;  /* 0x0000007f2a00788c */ /* 0x000fe2000bf06070 */
[----:B------:R-:W-:Y:S01]  /*1770*/  R2UR UR30, R37 ;  /* 0x00000000251e72ca */ /* 0x000fe200000e0000 */
[----:B------:R-:W3:Y:S01]  /*1780*/  S2UR UR37, SR_CgaCtaId ;  /* 0x00000000002579c3 */ /* 0x000ee20000008800 */
[----:B------:R-:W-:Y:S01]  /*1790*/  IADD3 R2, PT, PT, RZ, -R2, RZ ;  /* 0x80000002ff027210 */ /* 0x000fe20007ffe0ff */
[----:B------:R-:W-:Y:S01]  /*17a0*/  UMOV UR23, URZ ;  /* 0x000000ff00177c82 */ /* 0x000fe20008000000 */
[----:B--2---:R-:W2:Y:S09]  /*17b0*/  MUFU.RCP R15, R16 ;  /* 0x00000010000f7308 */ /* 0x004eb20000001000 */
[----:B------:R-:W-:Y:S01]  /*17c0*/  USHF.L.U32 UR30, UR30, 0x6, URZ ;  /* 0x000000061e1e7899 */ /* 0x000fe200080006ff */
[----:B-1----:R-:W-:Y:S01]  /*17d0*/  IABS R5, R4 ;  /* 0x0000000400057213 */ /* 0x002fe20000000000 */
[----:B---3--:R-:W-:Y:S01]  /*17e0*/  ULEA UR37, UR37, UR4, 0x18 ;  /* 0x0000000425257291 */ /* 0x008fe2000f8ec0ff */
[----:B--2---:R-:W-:-:S03]  /*17f0*/  VIADD R15, R15, 0xffffffe ;  /* 0x0ffffffe0f0f7836 */ /* 0x004fc60000000000 */
[----:B------:R-:W-:-:S03]  /*1800*/  ULEA UR4, UR40, UR37, 0x3 ;  /* 0x0000002528047291 */ /* 0x000fc6000f8e18ff */
[----:B------:R-:W1:Y:S02]  /*1810*/  F2I.FTZ.U32.TRUNC.NTZ R15, R15 ;  /* 0x0000000f000f7305 */ /* 0x000e64000021f000 */
[----:B-1----:R-:W-:-:S04]  /*1820*/  IMAD.MOV R6, RZ, RZ, -R15 ;  /* 0x000000ffff067224 */ /* 0x002fc800078e0a0f */
[----:B------:R-:W-:-:S04]  /*1830*/  IMAD R6, R6, R7, RZ ;  /* 0x0000000706067224 */ /* 0x000fc800078e02ff */
[----:B------:R-:W-:Y:S02]  /*1840*/  IMAD.HI.U32 R14, R15, R6, R14 ;  /* 0x000000060f0e7227 */ /* 0x000fe400078e000e */
[----:B------:R-:W1:Y:S04]  /*1850*/  I2F.RP R6, R5 ;  /* 0x0000000500067306 */ /* 0x000e680000209400 */
[----:B------:R-:W-:-:S04]  /*1860*/  IMAD.HI.U32 R14, R14, R3, RZ ;  /* 0x000000030e0e7227 */ /* 0x000fc800078e00ff */
[----:B------:R-:W-:-:S05]  /*1870*/  IMAD R2, R14, R2, R3 ;  /* 0x000000020e027224 */ /* 0x000fca00078e0203 */
[----:B------:R-:W-:Y:S01]  /*1880*/  ISETP.GT.U32.AND P1, PT, R7, R2, PT ;  /* 0x000000020700720c */ /* 0x000fe20003f24070 */
[----:B-1----:R-:W1:-:S12]  /*1890*/  MUFU.RCP R6, R6 ;  /* 0x0000000600067308 */ /* 0x002e580000001000 */
[----:B------:R-:W-:Y:S01]  /*18a0*/  @!P1 IMAD.IADD R2, R2, 0x1, -R7 ;  /* 0x0000000102029824 */ /* 0x000fe200078e0a07 */
[----:B------:R-:W-:Y:S02]  /*18b0*/  @!P1 IADD3 R14, PT, PT, R14, 0x1, RZ ;  /* 0x000000010e0e9810 */ /* 0x000fe40007ffe0ff */
[----:B------:R-:W-:Y:S02]  /*18c0*/  ISETP.NE.AND P1, PT, R12, RZ, PT ;  /* 0x000000ff0c00720c */ /* 0x000fe40003f25270 */
[----:B----4-:R-:W-:Y:S01]  /*18d0*/  ISETP.GE.U32.AND P2, PT, R2, R7, PT ;  /* 0x000000070200720c */ /* 0x010fe20003f46070 */
[----:B-1----:R-:W-:Y:S01]  /*18e0*/  VIADD R15, R6, 0xffffffe ;  /* 0x0ffffffe060f7836 */ /* 0x002fe20000000000 */
[----:B------:R-:W-:-:S04]  /*18f0*/  LOP3.LUT R2, R19, R12, RZ, 0x3c, !PT ;  /* 0x0000000c13027212 */ /* 0x000fc800078e3cff */
[----:B------:R-:W-:Y:S01]  /*1900*/  ISETP.GE.AND P0, PT, R2, RZ, PT ;  /* 0x000000ff0200720c */ /* 0x000fe20003f06270 */
[----:B------:R-:W1:Y:S01]  /*1910*/  F2I.FTZ.U32.TRUNC.NTZ R15, R15 ;  /* 0x0000000f000f7305 */ /* 0x000e62000021f000 */
[----:B------:R-:W-:-:S05]  /*1920*/  SHF.L.U32 R2, R10, 0x1f, RZ ;  /* 0x0000001f0a027819 */ /* 0x000fca00000006ff */
[----:B------:R-:W-:Y:S01]  /*1930*/  @P2 VIADD R14, R14, 0x1 ;  /* 0x000000010e0e2836 */ /* 0x000fe20000000000 */
[----:B------:R2:W3:Y:S03]  /*1940*/  SYNCS.PHASECHK.TRANS64.TRYWAIT P2, [UR4+0x68], R2 ;  /* 0x00006802ff0075a7 */ /* 0x0004e60008041104 */
[----:B------:R-:W-:Y:S02]  /*1950*/  IMAD.MOV.U32 R7, RZ, RZ, R14 ;  /* 0x000000ffff077224 */ /* 0x000fe400078e000e */
[----:B------:R-:W-:Y:S02]  /*1960*/  IMAD.MOV.U32 R14, RZ, RZ, RZ ;  /* 0x000000ffff0e7224 */ /* 0x000fe400078e00ff */
[----:B------:R-:W-:Y:S01]  /*1970*/  @!P0 IMAD.MOV R7, RZ, RZ, -R7 ;  /* 0x000000ffff078224 */ /* 0x000fe200078e0a07 */
[----:B-1----:R-:W-:Y:S02]  /*1980*/  IADD3 R3, PT, PT, RZ, -R15, RZ ;  /* 0x8000000fff037210 */ /* 0x002fe40007ffe0ff */
[----:B------:R-:W-:-:S03]  /*1990*/  @!P1 LOP3.LUT R7, RZ, R12, RZ, 0x33, !PT ;  /* 0x0000000cff079212 */ /* 0x000fc600078e33ff */
[----:B------:R-:W-:Y:S01]  /*19a0*/  IMAD R17, R3, R5, RZ ;  /* 0x0000000503117224 */ /* 0x000fe200078e02ff */
[----:B------:R-:W-:-:S03]  /*19b0*/  IABS R3, R7 ;  /* 0x0000000700037213 */ /* 0x000fc60000000000 */
[----:B------:R-:W-:-:S06]  /*19c0*/  IMAD.HI.U32 R14, R15, R17, R14 ;  /* 0x000000110f0e7227 */ /* 0x000fcc00078e000e */
[----:B------:R-:W-:-:S05]  /*19d0*/  IMAD.HI.U32 R14, R14, R3, RZ ;  /* 0x000000030e0e7227 */ /* 0x000fca00078e00ff */
[----:B------:R-:W-:-:S05]  /*19e0*/  IADD3 R6, PT, PT, -R14, RZ, RZ ;  /* 0x000000ff0e067210 */ /* 0x000fca0007ffe1ff */
[----:B------:R-:W-:Y:S02]  /*19f0*/  IMAD R6, R5, R6, R3 ;  /* 0x0000000605067224 */ /* 0x000fe400078e0203 */
[----:B------:R-:W-:-:S03]  /*1a00*/  IMAD.MOV R3, RZ, RZ, -R7 ;  /* 0x000000ffff037224 */ /* 0x000fc600078e0a07 */
[----:B------:R-:W-:Y:S01]  /*1a10*/  ISETP.GT.U32.AND P1, PT, R5, R6, PT ;  /* 0x000000060500720c */ /* 0x000fe20003f24070 */
[----:B------:R-:W-:-:S05]  /*1a20*/  IMAD R3, R12, R3, R19 ;  /* 0x000000030c037224 */ /* 0x000fca00078e0213 */
[----:B------:R-:W-:-:S07]  /*1a30*/  R2UR UR18, R3 ;  /* 0x00000000031272ca */ /* 0x000fce00000e0000 */
[----:B------:R-:W-:Y:S01]  /*1a40*/  @!P1 IMAD.IADD R6, R6, 0x1, -R5 ;  /* 0x0000000106069824 */ /* 0x000fe200078e0a05 */
[----:B------:R-:W-:Y:S02]  /*1a50*/  @!P1 IADD3 R14, PT, PT, R14, 0x1, RZ ;  /* 0x000000010e0e9810 */ /* 0x000fe40007ffe0ff */
[----:B------:R-:W-:Y:S02]  /*1a60*/  ISETP.NE.AND P1, PT, R4, RZ, PT ;  /* 0x000000ff0400720c */ /* 0x000fe40003f25270 */
[----:B------:R-:W-:Y:S01]  /*1a70*/  ISETP.GE.U32.AND P3, PT, R6, R5, PT ;  /* 0x000000050600720c */ /* 0x000fe20003f66070 */
[----:B------:R-:W-:Y:S01]  /*1a80*/  USHF.L.U32 UR18, UR18, 0x6, URZ ;  /* 0x0000000612127899 */ /* 0x000fe200080006ff */
[----:B------:R-:W-:-:S04]  /*1a90*/  LOP3.LUT R5, R7, R4, RZ, 0x3c, !PT ;  /* 0x0000000407057212 */ /* 0x000fc800078e3cff */
[----:B------:R-:W-:-:S07]  /*1aa0*/  ISETP.GE.AND P0, PT, R5, RZ, PT ;  /* 0x000000ff0500720c */ /* 0x000fce0003f06270 */
[----:B------:R-:W-:-:S06]  /*1ab0*/  @P3 VIADD R14, R14, 0x1 ;  /* 0x000000010e0e3836 */ /* 0x000fcc0000000000 */
[----:B------:R-:W-:Y:S01]  /*1ac0*/  @!P0 IMAD.MOV R14, RZ, RZ, -R14 ;  /* 0x000000ffff0e8224 */ /* 0x000fe200078e0a0e */
[----:B------:R-:W-:-:S04]  /*1ad0*/  @!P1 LOP3.LUT R14, RZ, R4, RZ, 0x33, !PT ;  /* 0x00000004ff0e9212 */ /* 0x000fc800078e33ff */
[----:B------:R-:W-:-:S05]  /*1ae0*/  IADD3 R3, PT, PT, -R14, RZ, RZ ;  /* 0x000000ff0e037210 */ /* 0x000fca0007ffe1ff */
[----:B------:R-:W-:Y:S01]  /*1af0*/  IMAD R7, R4, R3, R7 ;  /* 0x0000000304077224 */ /* 0x000fe200078e0207 */
[----:B--2---:R-:W-:Y:S06]  /*1b00*/  BRA.U !UP0, `(.L_x_23) ;  /* 0x0000000508407547 */ /* 0x004fec000b800000 */
[----:B------:R-:W1:Y:S01]  /*1b10*/  LDC.64 R2, c[0x0][0x5d8] ;  /* 0x00017600ff027b82 */ /* 0x000e620000000a00 */
[----:B------:R-:W1:Y:S01]  /*1b20*/  LDCU.64 UR6, c[0x0][0x5b0] ;  /* 0x0000b600ff0677ac */ /* 0x000e620008000a00 */
[----:B------:R-:W2:Y:S01]  /*1b30*/  LDCU UR15, c[0x0][0x598] ;  /* 0x0000b300ff0f77ac */ /* 0x000ea20008000800 */
[----:B------:R-:W4:Y:S01]  /*1b40*/  LDCU UR14, c[0x0][0x58c] ;  /* 0x0000b180ff0e77ac */ /* 0x000f220008000800 */
[----:B------:R-:W1:Y:S01]  /*1b50*/  LDCU UR13, c[0x0][0x59c] ;  /* 0x0000b380ff0d77ac */ /* 0x000e620008000800 */
[----:B------:R-:W1:Y:S01]  /*1b60*/  LDCU UR12, c[0x0][0x5a0] ;  /* 0x0000b400ff0c77ac */ /* 0x000e620008000800 */
[----:B------:R-:W1:Y:S02]  /*1b70*/  LDCU.64 UR10, c[0x0][0x590] ;  /* 0x0000b200ff0a77ac */ /* 0x000e640008000a00 */
[----:B-1----:R-:W-:Y:S01]  /*1b80*/  IMAD R2, R7, UR6, R2 ;  /* 0x0000000607027c24 */ /* 0x002fe2000f8e0202 */
[----:B------:R-:W1:Y:S01]  /*1b90*/  LDCU.64 UR8, c[0x0][0x5b8] ;  /* 0x0000b700ff0877ac */ /* 0x000e620008000a00 */
[----:B------:R-:W-:Y:S01]  /*1ba0*/  IMAD R5, R14, UR7, R3 ;  /* 0x000000070e057c24 */ /* 0x000fe2000f8e0203 */
[----:B------:R-:W1:Y:S01]  /*1bb0*/  LDCU.64 UR4, c[0x0][0x5d0] ;  /* 0x0000ba00ff0477ac */ /* 0x000e620008000a00 */
[----:B------:R-:W-:Y:S01]  /*1bc0*/  UMOV UR24, URZ ;  /* 0x000000ff00187c82 */ /* 0x000fe20008000000 */
[----:B--2-4-:R-:W-:-:S05]  /*1bd0*/  UMOV UR48, UR40 ;  /* 0x0000002800307c82 */ /* 0x014fca0008000000 */
.L_x_29:
[----:B------:R-:W-:Y:S01]  /*1be0*/  @!P6 MOV R4, 0x4000 ;  /* 0x000040000004e802 */ /* 0x000fe20000000f00 */
[----:B------:R-:W-:Y:S01]  /*1bf0*/  ULEA UR29, UR48, UR37, 0x3 ;  /* 0x00000025301d7291 */ /* 0x000fe2000f8e18ff */
[----:B---34-:R-:W-:Y:S11]  /*1c00*/  @P2 BRA `(.L_x_24) ;  /* 0x00000000000c2947 */ /* 0x018ff60003800000 */
[----:B------:R-:W-:Y:S04]  /*1c10*/  SHF.L.U32 R6, R10, 0x1f, RZ ;  /* 0x0000001f0a067819 */ /* 0x000fe800000006ff */
[----:B------:R-:W2:Y:S02]  /*1c20*/  SYNCS.PHASECHK.TRANS64.TRYWAIT P0, [UR29+0x68], R6 ;  /* 0x00006806ff0075a7 */ /* 0x000ea4000800111d */
[----:B--2---:R-:W-:Y:S05]  /*1c30*/  @!P0 BRA `(.L_x_25) ;  /* 0x0000006000808947 */ /* 0x004fea0003800000 */
.L_x_24:
[----:B------:R3:W-:Y:S01]  /*1c40*/  @!P6 SYNCS.ARRIVE.TRANS64 RZ, [UR29], R4 ;  /* 0x00000004ffffe9a7 */ /* 0x0007e2000800001d */
[----:B------:R-:W-:Y:S04]  /*1c50*/  ULOP3.LUT UR6, UR39, 0x2, URZ, 0xfc, !UPT ;  /* 0x0000000227067892 */ /* 0x000fe8000f8efcff */
[----:B------:R-:W-:Y:S09]  /*1c60*/  UISETP.NE.AND UP0, UPT, UR6, 0x2, UPT ;  /* 0x000000020600788c */ /* 0x000ff2000bf05270 */
[----:B------:R-:W-:Y:S05]  /*1c70*/  BRA.U UP0, `(.L_x_26) ;  /* 0x0000000100047547 */ /* 0x000fea000b800000 */
[----:B-1----:R-:W-:Y:S05]  /*1c80*/  BPT.TRAP 0x1 ;  /* 0x000000040000795c */ /* 0x002fea0000300000 */
.L_x_26:
[----:B------:R-:W-:Y:S04]  /*1c90*/  BSSY.RECONVERGENT B0, `(.L_x_27) ;  /* 0x0000003000007945 */ /* 0x000fe80003800200 */
[----:B------:R-:W-:Y:S05]  /*1ca0*/  @P5 BRA `(.L_x_28) ;  /* 0x0000000000045947 */ /* 0x000fea0003800000 */
[----:B-1----:R-:W-:Y:S05]  /*1cb0*/  BPT.TRAP 0x1 ;  /* 0x000000040000795c */ /* 0x002fea0000300000 */
.L_x_28:
[----:B-1----:R-:W-:Y:S05]  /*1cc0*/  BSYNC.RECONVERGENT B0 ;  /* 0x0000000000007941 */ /* 0x002fea0003800200 */
.L_x_27:
[----:B------:R-:W-:Y:S01]  /*1cd0*/  UIADD3 UR40, UPT, UPT, UR48, 0x1, URZ ;  /* 0x0000000130287890 */ /* 0x000fe2000fffe0ff */
[----:B--2---:R-:W-:Y:S01]  /*1ce0*/  IMAD.MOV.U32 R3, RZ, RZ, 0x3 ;  /* 0x00000003ff037424 */ /* 0x004fe200078e00ff */
[----:B------:R-:W-:Y:S02]  /*1cf0*/  ELECT P0, URZ, PT ;  /* 0x0000000000ff782f */ /* 0x000fe40003800000 */
[----:B------:R-:W-:Y:S02]  /*1d00*/  UISETP.NE.AND UP0, UPT, UR40, 0xd, UPT ;  /* 0x0000000d2800788c */ /* 0x000fe4000bf05270 */
[----:B------:R-:W-:Y:S02]  /*1d10*/  USHF.L.U32 UR31, UR24, 0x6, URZ ;  /* 0x00000006181f7899 */ /* 0x000fe400080006ff */
[----:B------:R-:W-:Y:S02]  /*1d20*/  USEL UR32, URZ, 0x1, UP0 ;  /* 0x00000001ff207887 */ /* 0x000fe40008000000 */
[----:B------:R-:W-:Y:S02]  /*1d30*/  USEL UR40, UR40, URZ, UP0 ;  /* 0x000000ff28287287 */ /* 0x000fe40008000000 */
[----:B------:R-:W-:Y:S02]  /*1d40*/  ULOP3.LUT UR6, UR31, UR22, URZ, 0xfc, !UPT ;  /* 0x000000161f067292 */ /* 0x000fe4000f8efcff */
[----:B------:R-:W-:Y:S01]  /*1d50*/  ULEA UR17, UR40, UR37, 0x3 ;  /* 0x0000002528117291 */ /* 0x000fe2000f8e18ff */
[----:B------:R-:W-:Y:S01]  /*1d60*/  LOP3.LUT R10, R10, UR32, RZ, 0x3c, !PT ;  /* 0x000000200a0a7c12 */ /* 0x000fe2000f8e3cff */
[----:B------:R-:W-:Y:S01]  /*1d70*/  UIMAD.WIDE.U32 UR26, UR6, UR10, URZ ;  /* 0x0000000a061a72a5 */ /* 0x000fe2000f8e00ff */
[----:B---3--:R-:W-:Y:S01]  /*1d80*/  @P0 PRMT R4, R2, 0x40, R5 ;  /* 0x0000004002040816 */ /* 0x008fe20000000005 */
[----:B------:R-:W-:Y:S01]  /*1d90*/  UISETP.NE.AND UP0, UPT, UR14, 0x1, UPT ;  /* 0x000000010e00788c */ /* 0x000fe2000bf05270 */
[----:B------:R-:W-:Y:S01]  /*1da0*/  SHF.L.U32 R6, R10, 0x1f, RZ ;  /* 0x0000001f0a067819 */ /* 0x000fe200000006ff */
[----:B------:R-:W-:Y:S01]  /*1db0*/  USHF.R.U32.HI UR7, URZ, UR11, UR27 ;  /* 0x0000000bff077299 */ /* 0x000fe2000801161b */
[----:B------:R-:W-:Y:S01]  /*1dc0*/  @P0 R2UR UR33, R4 ;  /* 0x00000000042102ca */ /* 0x000fe200000e0000 */
[----:B------:R-:W-:Y:S01]  /*1dd0*/  UISETP.NE.AND UP2, UPT, UR15, 0x1, UPT ;  /* 0x000000010f00788c */ /* 0x000fe2000bf45270 */
[----:B------:R2:W4:Y:S01]  /*1de0*/  SYNCS.PHASECHK.TRANS64.TRYWAIT P2, [UR17+0x68], R6 ;  /* 0x00006806ff0075a7 */ /* 0x0005220008041111 */
[----:B------:R-:W-:Y:S01]  /*1df0*/  USEL UR7, UR6, UR7, !UP0 ;  /* 0x0000000706077287 */ /* 0x000fe2000c000000 */
[----:B------:R-:W-:Y:S01]  /*1e00*/  @P0 R2UR UR45, R3 ;  /* 0x00000000032d02ca */ /* 0x000fe200000e0000 */
[----:B------:R-:W-:Y:S02]  /*1e10*/  ULEA UR17, UR48, UR36, 0xc ;  /* 0x0000002430117291 */ /* 0x000fe4000f8e60ff */
[----:B------:R-:W-:Y:S02]  /*1e20*/  UIMAD.WIDE.U32 UR26, UR7, UR13, URZ ;  /* 0x0000000d071a72a5 */ /* 0x000fe4000f8e00ff */
[----:B------:R-:W-:Y:S02]  /*1e30*/  UIADD3 UR34, UP1, UPT, UR46, 0x80, URZ ;  /* 0x000000802e227890 */ /* 0x000fe4000ff3e0ff */
[----:B------:R-:W-:Y:S02]  /*1e40*/  USHF.R.U32.HI UR21, URZ, UR12, UR27 ;  /* 0x0000000cff157299 */ /* 0x000fe4000801161b */
[----:B------:R-:W-:Y:S01]  /*1e50*/  ULEA UR48, UR48, UR37, 0xd ;  /* 0x0000002530307291 */ /* 0x000fe2000f8e68ff */
[----:B------:R-:W-:Y:S01]  /*1e60*/  IMAD.U32 R4, RZ, RZ, UR33 ;  /* 0x00000021ff047e24 */ /* 0x000fe2000f8e00ff */
[----:B------:R-:W-:Y:S02]  /*1e70*/  USEL UR21, UR7, UR21, !UP2 ;  /* 0x0000001507157287 */ /* 0x000fe4000d000000 */
[----:B------:R-:W-:Y:S01]  /*1e80*/  UIADD3 UR25, UPT, UPT, -UR7, URZ, URZ ;  /* 0x000000ff07197290 */ /* 0x000fe2000fffe1ff */
[----:B------:R-:W-:Y:S01]  /*1e90*/  IMAD.U32 R3, RZ, RZ, UR45 ;  /* 0x0000002dff037e24 */ /* 0x000fe2000f8e00ff */
[----:B------:R-:W-:Y:S02]  /*1ea0*/  UIADD3.X UR35, UPT, UPT, URZ, UR47, URZ, UP1, !UPT ;  /* 0x0000002fff237290 */ /* 0x000fe40008ffe4ff */
[----:B------:R-:W-:Y:S02]  /*1eb0*/  UIADD3 UR28, UPT, UPT, UR48, 0x3400, URZ ;  /* 0x00003400301c7890 */ /* 0x000fe4000fffe0ff */
[----:B------:R-:W-:Y:S01]  /*1ec0*/  UIADD3 UR23, UPT, UPT, -UR21, URZ, URZ ;  /* 0x000000ff15177290 */ /* 0x000fe2000fffe1ff */
[----:B------:R-:W-:Y:S01]  /*1ed0*/  @P0 PRMT R3, R4, 0x5410, R3 ;  /* 0x0000541004030816 */ /* 0x000fe20000000003 */
[----:B------:R-:W-:Y:S02]  /*1ee0*/  UIMAD UR6, UR14, UR25, UR6 ;  /* 0x000000190e0672a4 */ /* 0x000fe4000f8e0206 */
[----:B------:R-:W-:Y:S01]  /*1ef0*/  UIADD3 UR32, UP0, UPT, UR46, 0x180, URZ ;  /* 0x000001802e207890 */ /* 0x000fe2000ff1e0ff */
[----:B------:R-:W-:Y:S01]  /*1f00*/  @P0 R2UR UR45, R3 ;  /* 0x00000000032d02ca */ /* 0x000fe200000e0000 */
[----:B------:R-:W-:Y:S02]  /*1f10*/  ULEA UR17, UR17, UR37, 0x1 ;  /* 0x0000002511117291 */ /* 0x000fe4000f8e08ff */
[----:B------:R-:W-:Y:S02]  /*1f20*/  UIMAD UR7, UR15, UR23, UR7 ;  /* 0x000000170f0772a4 */ /* 0x000fe4000f8e0207 */
[----:B------:R-:W-:Y:S01]  /*1f30*/  UIMAD UR19, UR6, UR8, UR4 ;  /* 0x00000008061372a4 */ /* 0x000fe2000f8e0204 */
[----:B------:R-:W-:Y:S01]  /*1f40*/  UMOV UR50, 0x0 ;  /* 0x0000000000327882 */ /* 0x000fe20000000000 */
[----:B------:R-:W-:Y:S01]  /*1f50*/  UMOV UR51, 0x10000000 ;  /* 0x1000000000337882 */ /* 0x000fe20000000000 */
[----:B------:R-:W-:Y:S01]  /*1f60*/  UIADD3 UR16, UPT, UPT, UR17, 0x1d400, URZ ;  /* 0x0001d40011107890 */ /* 0x000fe2000fffe0ff */
[----:B------:R2:W-:Y:S01]  /*1f70*/  UTMALDG.2D [UR28], [UR34], desc[UR50] ;  /* 0x0000321c220075b4 */ /* 0x0005e20008009000 */
[----:B------:R-:W-:Y:S02]  /*1f80*/  UIMAD UR20, UR7, UR9, UR5 ;  /* 0x00000009071472a4 */ /* 0x000fe4000f8e0205 */
[----:B------:R-:W-:Y:S01]  /*1f90*/  UIADD3.X UR33, UPT, UPT, URZ, UR47, URZ, UP0, !UPT ;  /* 0x0000002fff217290 */ /* 0x000fe200087fe4ff */
[----:B------:R-:W-:Y:S01]  /*1fa0*/  UMOV UR17, UR29 ;  /* 0x0000001d00117c82 */ /* 0x000fe20008000000 */
[----:B------:R-:W-:Y:S01]  /*1fb0*/  UIADD3 UR24, UPT, UPT, UR24, 0x1, URZ ;  /* 0x0000000118187890 */ /* 0x000fe2000fffe0ff */
[----:B------:R-:W-:Y:S01]  /*1fc0*/  UMOV UR23, UR38 ;  /* 0x0000002600177c82 */ /* 0x000fe20008000000 */
[----:B------:R-:W-:Y:S02]  /*1fd0*/  UMOV UR48, UR40 ;  /* 0x0000002800307c82 */ /* 0x000fe40008000000 */
[----:B------:R-:W-:Y:S03]  /*1fe0*/  UISETP.NE.AND UP0, UPT, UR24, UR38, UPT ;  /* 0x000000261800728c */ /* 0x000fe6000bf05270 */
[----:B------:R2:W-:Y:S06]  /*1ff0*/  UTMALDG.4D.IM2COL.MULTICAST [UR16], [UR32], UR45 ;  /* 0x00000010200073b4 */ /* 0x0005ec000805882d */
[----:B--2---:R-:W-:Y:S05]  /*2000*/  BRA.U UP0, `(.L_x_29) ;  /* 0xfffffff900f47547 */ /* 0x004fea000b83ffff */
.L_x_23:
[----:B------:R-:W-:Y:S01]  /*2010*/  ULEA UR4, UR40, UR37, 0x3 ;  /* 0x0000002528047291 */ /* 0x000fe2000f8e18ff */
[----:B------:R-:W-:Y:S01]  /*2020*/  SHF.L.U32 R2, R10, 0x1f, RZ ;  /* 0x0000001f0a027819 */ /* 0x000fe200000006ff */
[----:B------:R-:W-:Y:S01]  /*2030*/  @!P4 SYNCS.ARRIVE.TRANS64.A1T0 RZ, [UR37+0x108], RZ ;  /* 0x000108ffffffc9a7 */ /* 0x000fe20008100025 */
[----:B------:R-:W-:-:S06]  /*2040*/  UISETP.GT.AND UP0, UPT, UR44, UR43, UPT ;  /* 0x0000002b2c00728c */ /* 0x000fcc000bf04270 */
[----:B------:R1:W2:Y:S03]  /*2050*/  SYNCS.PHASECHK.TRANS64.TRYWAIT P1, [UR4+0x68], R2 ;  /* 0x00006802ff0075a7 */ /* 0x0002a60008021104 */
[----:B------:R-:W-:Y:S05]  /*2060*/  BRA.U !UP0, `(.L_x_30) ;  /* 0x0000000508447547 */ /* 0x000fea000b800000 */
[----:B-1----:R-:W1:Y:S01]  /*2070*/  LDC.64 R2, c[0x0][0x5d8] ;  /* 0x00017600ff027b82 */ /* 0x002e620000000a00 */
[----:B------:R-:W1:Y:S01]  /*2080*/  LDCU.64 UR6, c[0x0][0x5b0] ;  /* 0x0000b600ff0677ac */ /* 0x000e620008000a00 */
[----:B------:R-:W1:Y:S01]  /*2090*/  LDCU UR25, c[0x0][0x598] ;  /* 0x0000b300ff1977ac */ /* 0x000e620008000800 */
[----:B------:R-:W1:Y:S01]  /*20a0*/  LDCU UR24, c[0x0][0x58c] ;  /* 0x0000b180ff1877ac */ /* 0x000e620008000800 */
[----:B------:R-:W1:Y:S01]  /*20b0*/  LDCU UR19, c[0x0][0x59c] ;  /* 0x0000b380ff1377ac */ /* 0x000e620008000800 */
[----:B------:R-:W1:Y:S01]  /*20c0*/  LDCU UR17, c[0x0][0x5a0] ;  /* 0x0000b400ff1177ac */ /* 0x000e620008000800 */
[----:B------:R-:W1:Y:S02]  /*20d0*/  LDCU.64 UR20, c[0x0][0x590] ;  /* 0x0000b200ff1477ac */ /* 0x000e640008000a00 */
[----:B-1----:R-:W-:Y:S01]  /*20e0*/  IMAD R2, R7, UR6, R2 ;  /* 0x0000000607027c24 */ /* 0x002fe2000f8e0202 */
[----:B------:R-:W1:Y:S01]  /*20f0*/  LDCU.64 UR14, c[0x0][0x5b8] ;  /* 0x0000b700ff0e77ac */ /* 0x000e620008000a00 */
[----:B------:R-:W-:Y:S01]  /*2100*/  IMAD R5, R14, UR7, R3 ;  /* 0x000000070e057c24 */ /* 0x000fe2000f8e0203 */
[----:B------:R-:W1:Y:S01]  /*2110*/  LDCU.64 UR4, c[0x0][0x5d0] ;  /* 0x0000ba00ff0477ac */ /* 0x000e620008000a00 */
[----:B------:R-:W-:Y:S01]  /*2120*/  UIADD3 UR16, UPT, UPT, UR41, UR23, URZ ;  /* 0x0000001729107290 */ /* 0x000fe2000fffe0ff */
[----:B------:R-:W-:-:S11]  /*2130*/  UMOV UR45, UR40 ;  /* 0x00000028002d7c82 */ /* 0x000fd60008000000 */
.L_x_36:
[----:B------:R-:W-:Y:S01]  /*2140*/  @!P6 MOV R4, 0x4000 ;  /* 0x000040000004e802 */ /* 0x000fe20000000f00 */
[----:B------:R-:W-:Y:S01]  /*2150*/  ULEA UR33, UR45, UR37, 0x3 ;  /* 0x000000252d217291 */ /* 0x000fe2000f8e18ff */
[----:B--2---:R-:W-:Y:S11]  /*2160*/  @P1 BRA `(.L_x_31) ;  /* 0x00000000000c1947 */ /* 0x004ff60003800000 */
[----:B------:R-:W-:Y:S04]  /*2170*/  SHF.L.U32 R6, R10, 0x1f, RZ ;  /* 0x0000001f0a067819 */ /* 0x000fe800000006ff */
[----:B------:R-:W2:Y:S02]  /*2180*/  SYNCS.PHASECHK.TRANS64.TRYWAIT P0, [UR33+0x68], R6 ;  /* 0x00006806ff0075a7 */ /* 0x000ea40008001121 */
[----:B--2---:R-:W-:Y:S05]  /*2190*/  @!P0 BRA `(.L_x_32) ;  /* 0x0000005c00408947 */ /* 0x004fea0003800000 */
.L_x_31:
[----:B------:R1:W-:Y:S01]  /*21a0*/  @!P6 SYNCS.ARRIVE.TRANS64 RZ, [UR33], R4 ;  /* 0x00000004ffffe9a7 */ /* 0x0003e20008000021 */
[----:B------:R-:W-:Y:S04]  /*21b0*/  ULOP3.LUT UR6, UR39, 0x2, URZ, 0xfc, !UPT ;  /* 0x0000000227067892 */ /* 0x000fe8000f8efcff */
[----:B------:R-:W-:Y:S09]  /*21c0*/  UISETP.NE.AND UP0, UPT, UR6, 0x2, UPT ;  /* 0x000000020600788c */ /* 0x000ff2000bf05270 */
[----:B------:R-:W-:Y:S05]  /*21d0*/  BRA.U UP0, `(.L_x_33) ;  /* 0x0000000100047547 */ /* 0x000fea000b800000 */
[----:B-1----:R-:W-:Y:S05]  /*21e0*/  BPT.TRAP 0x1 ;  /* 0x000000040000795c */ /* 0x002fea0000300000 */
.L_x_33:
[----:B------:R-:W-:Y:S04]  /*21f0*/  BSSY.RECONVERGENT B0, `(.L_x_34) ;  /* 0x0000003000007945 */ /* 0x000fe80003800200 */
[----:B------:R-:W-:Y:S05]  /*2200*/  @P5 BRA `(.L_x_35) ;  /* 0x0000000000045947 */ /* 0x000fea0003800000 */
[----:B-1----:R-:W-:Y:S05]  /*2210*/  BPT.TRAP 0x1 ;  /* 0x000000040000795c */ /* 0x002fea0000300000 */
.L_x_35:
[----:B-1----:R-:W-:Y:S05]  /*2220*/  BSYNC.RECONVERGENT B0 ;  /* 0x0000000000007941 */ /* 0x002fea0003800200 */
.L_x_34:
        /* <DEDUP_REMOVED lines=11> */
[----:B------:R-:W-:Y:S01]  /*22e0*/  @P0 PRMT R4, R2, 0x40, R5 ;  /* 0x0000004002040816 */ /* 0x000fe20000000005 */
[----:B------:R-:W-:Y:S01]  /*22f0*/  UISETP.NE.AND UP0, UPT, UR24, 0x1, UPT ;  /* 0x000000011800788c */ /* 0x000fe2000bf05270 */
[----:B------:R-:W-:Y:S01]  /*2300*/  SHF.L.U32 R6, R10, 0x1f, RZ ;  /* 0x0000001f0a067819 */ /* 0x000fe200000006ff */
[----:B------:R-:W-:Y:S01]  /*2310*/  USHF.R.U32.HI UR7, URZ, UR21, UR27 ;  /* 0x00000015ff077299 */ /* 0x000fe2000801161b */
[----:B------:R-:W-:Y:S01]  /*2320*/  @P0 R2UR UR10, R4 ;  /* 0x00000000040a02ca */ /* 0x000fe200000e0000 */
[----:B------:R-:W-:Y:S01]  /*2330*/  UISETP.NE.AND UP2, UPT, UR25, 0x1, UPT ;  /* 0x000000011900788c */ /* 0x000fe2000bf45270 */
[----:B------:R1:W2:Y:S01]  /*2340*/  SYNCS.PHASECHK.TRANS64.TRYWAIT P1, [UR9+0x68], R6 ;  /* 0x00006806ff0075a7 */ /* 0x0002a20008021109 */
[----:B------:R-:W-:Y:S01]  /*2350*/  USEL UR7, UR6, UR7, !UP0 ;  /* 0x0000000706077287 */ /* 0x000fe2000c000000 */
[----:B------:R-:W-:Y:S01]  /*2360*/  @P0 R2UR UR29, R3 ;  /* 0x00000000031d02ca */ /* 0x000fe200000e0000 */
[----:B------:R-:W-:Y:S02]  /*2370*/  UIADD3 UR48, UP1, UPT, UR46, 0x80, URZ ;  /* 0x000000802e307890 */ /* 0x000fe4000ff3e0ff */
[----:B------:R-:W-:Y:S02]  /*2380*/  UIMAD.WIDE.U32 UR26, UR7, UR19, URZ ;  /* 0x00000013071a72a5 */ /* 0x000fe4000f8e00ff */
[----:B------:R-:W-:Y:S02]  /*2390*/  ULEA UR31, UR45, UR37, 0xd ;  /* 0x000000252d1f7291 */ /* 0x000fe4000f8e68ff */
[----:B------:R-:W-:Y:S02]  /*23a0*/  USHF.R.U32.HI UR13, URZ, UR17, UR27 ;  /* 0x00000011ff0d7299 */ /* 0x000fe4000801161b */
[----:B------:R-:W-:Y:S01]  /*23b0*/  UIADD3 UR27, UPT, UPT, -UR7, URZ, URZ ;  /* 0x000000ff071b7290 */ /* 0x000fe2000fffe1ff */
[----:B------:R-:W-:Y:S01]  /*23c0*/  IMAD.U32 R4, RZ, RZ, UR10 ;  /* 0x0000000aff047e24 */ /* 0x000fe2000f8e00ff */
[----:B------:R-:W-:Y:S02]  /*23d0*/  USEL UR13, UR7, UR13, !UP2 ;  /* 0x0000000d070d7287 */ /* 0x000fe4000d000000 */
[----:B------:R-:W-:Y:S01]  /*23e0*/  ULEA UR9, UR45, UR36, 0xc ;  /* 0x000000242d097291 */ /* 0x000fe2000f8e60ff */
        /* <DEDUP_REMOVED lines=10> */
[----:B------:R-:W-:Y:S02]  /*2490*/  UIMAD UR11, UR6, UR14, UR4 ;  /* 0x0000000e060b72a4 */ /* 0x000fe4000f8e0204 */
[----:B------:R-:W-:Y:S01]  /*24a0*/  UIADD3 UR8, UPT, UPT, UR9, 0x1d400, URZ ;  /* 0x0001d40009087890 */ /* 0x000fe2000fffe0ff */
[----:B------:R-:W-:Y:S01]  /*24b0*/  UMOV UR50, 0x0 ;  /* 0x0000000000327882 */ /* 0x000fe20000000000 */
[----:B------:R-:W-:Y:S01]  /*24c0*/  UMOV UR51, 0x10000000 ;  /* 0x1000000000337882 */ /* 0x000fe20000000000 */
[----:B------:R-:W-:Y:S01]  /*24d0*/  UMOV UR34, UR30 ;  /* 0x0000001e00227c82 */ /* 0x000fe20008000000 */
[----:B------:R-:W-:Y:S01]  /*24e0*/  UIMAD UR12, UR7, UR15, UR5 ;  /* 0x0000000f070c72a4 */ /* 0x000fe2000f8e0205 */
[----:B------:R1:W-:Y:S01]  /*24f0*/  UTMALDG.2D [UR32], [UR48], desc[UR50] ;  /* 0x00003220300075b4 */ /* 0x0003e20008009000 */
[----:B------:R-:W-:Y:S01]  /*2500*/  UIADD3.X UR29, UPT, UPT, URZ, UR47, URZ, UP0, !UPT ;  /* 0x0000002fff1d7290 */ /* 0x000fe200087fe4ff */
[----:B------:R-:W-:Y:S01]  /*2510*/  UMOV UR9, UR33 ;  /* 0x0000002100097c82 */ /* 0x000fe20008000000 */
[----:B------:R-:W-:Y:S01]  /*2520*/  UMOV UR10, UR18 ;  /* 0x00000012000a7c82 */ /* 0x000fe20008000000 */
[----:B------:R-:W-:Y:S01]  /*2530*/  UIADD3 UR23, UPT, UPT, UR23, 0x1, URZ ;  /* 0x0000000117177890 */ /* 0x000fe2000fffe0ff */
[----:B------:R-:W-:Y:S03]  /*2540*/  UMOV UR45, UR40 ;  /* 0x00000028002d7c82 */ /* 0x000fe60008000000 */
[----:B------:R-:W-:Y:S02]  /*2550*/  UISETP.NE.AND UP0, UPT, UR23, UR16, UPT ;  /* 0x000000101700728c */ /* 0x000fe4000bf05270 */
[----:B------:R1:W-:Y:S07]  /*2560*/  UTMALDG.4D.IM2COL.MULTICAST [UR8], [UR28], UR31 ;  /* 0x000000081c0073b4 */ /* 0x0003ee000805881f */
[----:B-1----:R-:W-:Y:S05]  /*2570*/  BRA.U UP0, `(.L_x_36) ;  /* 0xfffffff900f07547 */ /* 0x002fea000b83ffff */
.L_x_30:
[----:B------:R-:W-:Y:S01]  /*2580*/  SHF.L.U32 R3, R8, 0x1f, RZ ;  /* 0x0000001f08037819 */ /* 0x000fe200000006ff */
[----:B------:R-:W-:-:S03]  /*2590*/  NOP ;  /* 0x0000000000007918 */ /* 0x000fc60000000000 */
[----:B------:R-:W3:Y:S02]  /*25a0*/  SYNCS.PHASECHK.TRANS64.TRYWAIT P0, [UR37+0x110], R3 ;  /* 0x00011003ff0075a7 */ /* 0x000ee40008001125 */
[----:B---3--:R-:W-:Y:S05]  /*25b0*/  @!P0 BRA `(.L_x_37) ;  /* 0x0000005800508947 */ /* 0x008fea0003800000 */
.L_x_127:
[----:B------:R-:W3:Y:S01]  /*25c0*/  LDS.128 R4, [UR37+0x150] ;  /* 0x00015025ff047984 */ /* 0x000ee20008000c00 */
[----:B------:R-:W-:Y:S01]  /*25d0*/  UIADD3 UR4, UPT, UPT, UR37, 0x118, URZ ;  /* 0x0000011825047890 */ /* 0x000fe2000fffe0ff */
[----:B--2---:R-:W-:Y:S01]  /*25e0*/  ISETP.GE.AND P1, PT, R26, 0x1, PT ;  /* 0x000000011a00780c */ /* 0x004fe20003f26270 */
[----:B------:R-:W-:Y:S01]  /*25f0*/  @!PT LDS RZ, [RZ] ;  /* 0x00000000fffff984 */ /* 0x000fe20000000800 */
[----:B------:R-:W-:Y:S01]  /*2600*/  @!PT LDS RZ, [RZ] ;  /* 0x00000000fffff984 */ /* 0x000fe20000000800 */
[----:B------:R-:W-:Y:S01]  /*2610*/  @!PT LDS RZ, [RZ] ;  /* 0x00000000fffff984 */ /* 0x000fe20000000800 */
[----:B------:R-:W-:Y:S01]  /*2620*/  @!PT LDS RZ, [RZ] ;  /* 0x00000000fffff984 */ /* 0x000fe20000000800 */
[----:B------:R2:W-:Y:S06]  /*2630*/  MEMBAR.ALL.CTA ;  /* 0x0000000000007992 */ /* 0x0005ec0000008000 */
[----:B--2---:R-:W2:Y:S01]  /*2640*/  FENCE.VIEW.ASYNC.S ;  /* 0x00000000000073c6 */ /* 0x004ea20000000000 */
[----:B------:R-:W-:-:S09]  /*2650*/  UPRMT UR4, URZ, 0x654, UR4 ;  /* 0x00000654ff047896 */ /* 0x000fd20008000004 */
[----:B--2---:R-:W-:Y:S01]  /*2660*/  SYNCS.ARRIVE.TRANS64.RED.A1T0 RZ, [UR4], RZ ;  /* 0x000000ffffff79a7 */ /* 0x004fe20008100404 */
[----:B---3--:R-:W-:-:S13]  /*2670*/  LOP3.LUT P0, RZ, R6, 0x1, RZ, 0xc0, !PT ;  /* 0x0000000106ff7812 */ /* 0x008fda000780c0ff */
[----:B------:R-:W-:Y:S02]  /*2680*/  @P0 MOV R13, R4 ;  /* 0x00000004000d0202 */ /* 0x000fe40000000f00 */
[----:B------:R-:W-:Y:S01]  /*2690*/  @P0 LOP3.LUT R11, R5, 0xffff, RZ, 0xc0, !PT ;  /* 0x0000ffff050b0812 */ /* 0x000fe200078ec0ff */
[----:B------:R-:W-:Y:S06]  /*26a0*/  @!P1 BRA `(.L_x_38) ;  /* 0x0000000000b89947 */ /* 0x000fec0003800000 */
[----:B------:R-:W2:Y:S01]  /*26b0*/  LDC.64 R4, c[0x0][0xb18] ;  /* 0x0002c600ff047b82 */ /* 0x000ea20000000a00 */
[----:B------:R-:W-:-:S07]  /*26c0*/  ISETP.NE.AND P3, PT, R26, 0x1, PT ;  /* 0x000000011a00780c */ /* 0x000fce0003f65270 */
[----:B------:R-:W3:Y:S08]  /*26d0*/  LDC.64 R6, c[0x0][0xb10] ;  /* 0x0002c400ff067b82 */ /* 0x000ef00000000a00 */
[----:B------:R-:W4:Y:S08]  /*26e0*/  LDC R14, c[0x0][0xb20] ;  /* 0x0002c800ff0e7b82 */ /* 0x000f300000000800 */
[----:B------:R-:W4:Y:S01]  /*26f0*/  LDC R16, c[0x0][0xb0c] ;  /* 0x0002c300ff107b82 */ /* 0x000f220000000800 */
[----:B--2---:R-:W-:Y:S01]  /*2700*/  IMAD.HI.U32 R15, R0, R5, RZ ;  /* 0x00000005000f7227 */ /* 0x004fe200078e00ff */
[----:B------:R-:W-:-:S03]  /*2710*/  ISETP.NE.AND P1, PT, R4, 0x1, PT ;  /* 0x000000010400780c */ /* 0x000fc60003f25270 */
[----:B------:R-:W-:-:S03]  /*2720*/  IMAD.HI.U32 R5, R11, R5, RZ ;  /* 0x000000050b057227 */ /* 0x000fc600078e00ff */
[----:B-1----:R-:W1:Y:S01]  /*2730*/  LDC.64 R2, c[0x0][0xb28] ;  /* 0x0002ca00ff027b82 */ /* 0x002e620000000a00 */
[----:B---3--:R-:W-:-:S04]  /*2740*/  IMAD.HI.U32 R18, R9, R6, RZ ;  /* 0x0000000609127227 */ /* 0x008fc800078e00ff */
[----:B------:R-:W-:Y:S01]  /*2750*/  IMAD.HI.U32 R20, R13, R6, RZ ;  /* 0x000000060d147227 */ /* 0x000fe200078e00ff */
[----:B------:R-:W-:Y:S02]  /*2760*/  SHF.R.U32.HI R18, RZ, R7, R18 ;  /* 0x00000007ff127219 */ /* 0x000fe40000011612 */
[-C--:B----4-:R-:W-:Y:S02]  /*2770*/  SHF.R.U32.HI R15, RZ, R14.reuse, R15 ;  /* 0x0000000eff0f7219 */ /* 0x090fe4000001160f */
[----:B------:R-:W-:Y:S02]  /*2780*/  SHF.R.U32.HI R14, RZ, R14, R5 ;  /* 0x0000000eff0e7219 */ /* 0x000fe40000011605 */
[----:B------:R-:W-:Y:S02]  /*2790*/  SEL R15, R0, R15, !P1 ;  /* 0x0000000f000f7207 */ /* 0x000fe40004800000 */
[----:B------:R-:W-:Y:S02]  /*27a0*/  SHF.R.U32.HI R20, RZ, R7, R20 ;  /* 0x00000007ff147219 */ /* 0x000fe40000011614 */
[----:B------:R-:W-:-:S02]  /*27b0*/  ISETP.NE.AND P2, PT, R16, 0x1, PT ;  /* 0x000000011000780c */ /* 0x000fc40003f45270 */
[----:B------:R-:W-:Y:S02]  /*27c0*/  SEL R5, R11, R14, !P1 ;  /* 0x0000000e0b057207 */ /* 0x000fe40004800000 */
[----:B------:R-:W-:Y:S02]  /*27d0*/  SEL R17, R9, R18, !P2 ;  /* 0x0000001209117207 */ /* 0x000fe40005000000 */
[----:B------:R-:W-:Y:S01]  /*27e0*/  SEL R7, R13, R20, !P2 ;  /* 0x000000140d077207 */ /* 0x000fe20005000000 */
[----:B-1----:R-:W-:-:S04]  /*27f0*/  IMAD.HI.U32 R18, R15, R2, RZ ;  /* 0x000000020f127227 */ /* 0x002fc800078e00ff */
[----:B------:R-:W-:Y:S01]  /*2800*/  IMAD.HI.U32 R6, R17, R2, RZ ;  /* 0x0000000211067227 */ /* 0x000fe200078e00ff */
[----:B------:R-:W-:-:S04]  /*2810*/  @P3 SHF.R.U32.HI R15, RZ, R3, R18 ;  /* 0x00000003ff0f3219 */ /* 0x000fc80000011612 */
[----:B------:R-:W-:Y:S01]  /*2820*/  @P3 SHF.R.U32.HI R17, RZ, R3, R6 ;  /* 0x00000003ff113219 */ /* 0x000fe20000011606 */
[----:B------:R-:W-:-:S04]  /*2830*/  IMAD R15, R26, R15, RZ ;  /* 0x0000000f1a0f7224 */ /* 0x000fc800078e02ff */
[----:B------:R-:W-:Y:S01]  /*2840*/  IMAD R6, R26, R17, RZ ;  /* 0x000000111a067224 */ /* 0x000fe200078e02ff */
[----:B------:R-:W-:-:S04]  /*2850*/  ISETP.GE.AND P1, PT, R5, R15, PT ;  /* 0x0000000f0500720c */ /* 0x000fc80003f26270 */
[----:B------:R-:W-:Y:S01]  /*2860*/  ISETP.GE.OR P1, PT, R7, R6, P1 ;  /* 0x000000060700720c */ /* 0x000fe20000f26670 */
[----:B------:R-:W-:-:S05]  /*2870*/  IMAD.HI.U32 R6, R5, R2, RZ ;  /* 0x0000000205067227 */ /* 0x000fca00078e00ff */
[----:B------:R-:W-:-:S04]  /*2880*/  SHF.R.U32.HI R6, RZ, R3, R6 ;  /* 0x00000003ff067219 */ /* 0x000fc80000011606 */
[----:B------:R-:W-:-:S03]  /*2890*/  SEL R6, R5, R6, !P3 ;  /* 0x0000000605067207 */ /* 0x000fc60005800000 */
[----:B------:R-:W-:-:S04]  /*28a0*/  @!P1 IMAD.HI.U32 R14, R7, R2, RZ ;  /* 0x00000002070e9227 */ /* 0x000fc800078e00ff */
[----:B------:R-:W-:Y:S01]  /*28b0*/  IMAD.MOV R2, RZ, RZ, -R6 ;  /* 0x000000ffff027224 */ /* 0x000fe200078e0a06 */
[----:B------:R-:W-:-:S03]  /*28c0*/  @!P1 SHF.R.U32.HI R14, RZ, R3, R14 ;  /* 0x00000003ff0e9219 */ /* 0x000fc6000001160e */
[----:B------:R-:W-:Y:S01]  /*28d0*/  IMAD R2, R26, R2, R5 ;  /* 0x000000021a027224 */ /* 0x000fe200078e0205 */
[----:B------:R-:W-:Y:S02]  /*28e0*/  @!P1 SEL R3, R7, R14, !P3 ;  /* 0x0000000e07039207 */ /* 0x000fe40005800000 */
[----:B------:R-:W-:-:S03]  /*28f0*/  IADD3 R14, PT, PT, -R5, RZ, RZ ;  /* 0x000000ff050e7210 */ /* 0x000fc60007ffe1ff */
[--C-:B------:R-:W-:Y:S02]  /*2900*/  @!P1 IMAD.IADD R6, R6, 0x1, -R3.reuse ;  /* 0x0000000106069824 */ /* 0x100fe400078e0a03 */
[----:B------:R-:W-:Y:S01]  /*2910*/  @!P1 IMAD R3, R2, R17, R3 ;  /* 0x0000001102039224 */ /* 0x000fe200078e0203 */
[----:B------:R-:W-:Y:S01]  /*2920*/  IADD3 R2, PT, PT, -R7, RZ, RZ ;  /* 0x000000ff07027210 */ /* 0x000fe20007ffe1ff */
[----:B------:R-:W-:Y:S02]  /*2930*/  @!P1 IMAD R5, R26, R6, R7 ;  /* 0x000000061a059224 */ /* 0x000fe400078e0207 */
[----:B------:R-:W-:Y:S02]  /*2940*/  IMAD R11, R4, R14, R11 ;  /* 0x0000000e040b7224 */ /* 0x000fe400078e020b */
[----:B------:R-:W-:Y:S02]  /*2950*/  @!P1 IMAD.MOV.U32 R7, RZ, RZ, R3 ;  /* 0x000000ffff079224 */ /* 0x000fe400078e0003 */
[----:B------:R-:W-:-:S02]  /*2960*/  IMAD R2, R16, R2, R13 ;  /* 0x0000000210027224 */ /* 0x000fc400078e020d */
[----:B------:R-:W-:Y:S02]  /*2970*/  IMAD R11, R5, R4, R11 ;  /* 0x00000004050b7224 */ /* 0x000fe400078e020b */
[----:B------:R-:W-:Y:S02]  /*2980*/  IMAD R13, R7, R16, R2 ;  /* 0x00000010070d7224 */ /* 0x000fe400078e0202 */
.L_x_38:
[----:B------:R-:W2:Y:S02]  /*2990*/  LDCU UR4, c[0x0][0xb30] ;  /* 0x00016600ff0477ac */ /* 0x000ea40008000800 */
[----:B--2---:R-:W-:-:S09]  /*29a0*/  UISETP.NE.AND UP0, UPT, UR4, 0x1, UPT ;  /* 0x000000010400788c */ /* 0x004fd2000bf05270 */
[----:B------:R-:W-:Y:S05]  /*29b0*/  BRA.U UP0, `(.L_x_39) ;  /* 0x0000000100407547 */ /* 0x000fea000b800000 */
[----:B------:R-:W2:Y:S08]  /*29c0*/  LDC.64 R4, c[0x0][0xb10] ;  /* 0x0002c400ff047b82 */ /* 0x000eb00000000a00 */
[----:B-1----:R-:W1:Y:S08]  /*29d0*/  LDC.64 R2, c[0x0][0xb18] ;  /* 0x0002c600ff027b82 */ /* 0x002e700000000a00 */
[----:B------:R-:W3:Y:S08]  /*29e0*/  LDC R6, c[0x0][0xb20] ;  /* 0x0002c800ff067b82 */ /* 0x000ef00000000800 */
[----:B------:R-:W4:Y:S01]  /*29f0*/  LDC R14, c[0x0][0xb0c] ;  /* 0x0002c300ff0e7b82 */ /* 0x000f220000000800 */
[----:B--2---:R-:W-:-:S05]  /*2a00*/  IMAD.HI.U32 R4, R13, R4, RZ ;  /* 0x000000040d047227 */ /* 0x004fca00078e00ff */
[----:B------:R-:W-:Y:S01]  /*2a10*/  SHF.R.U32.HI R4, RZ, R5, R4 ;  /* 0x00000005ff047219 */ /* 0x000fe20000011604 */
[----:B-1----:R-:W-:Y:S01]  /*2a20*/  IMAD.HI.U32 R3, R11, R3, RZ ;  /* 0x000000030b037227 */ /* 0x002fe200078e00ff */
[----:B------:R-:W-:-:S04]  /*2a30*/  ISETP.NE.AND P1, PT, R2, 0x1, PT ;  /* 0x000000010200780c */ /* 0x000fc80003f25270 */
[----:B---3--:R-:W-:-:S04]  /*2a40*/  SHF.R.U32.HI R6, RZ, R6, R3 ;  /* 0x00000006ff067219 */ /* 0x008fc80000011603 */
[----:B------:R-:W-:Y:S02]  /*2a50*/  SEL R3, R11, R6, !P1 ;  /* 0x000000060b037207 */ /* 0x000fe40004800000 */
[----:B----4-:R-:W-:-:S04]  /*2a60*/  ISETP.NE.AND P2, PT, R14, 0x1, PT ;  /* 0x000000010e00780c */ /* 0x010fc80003f45270 */
[----:B------:R-:W-:-:S05]  /*2a70*/  SEL R4, R13, R4, !P2 ;  /* 0x000000040d047207 */ /* 0x000fca0005000000 */
[----:B------:R-:W-:Y:S02]  /*2a80*/  IMAD.IADD R5, R3, 0x1, -R4 ;  /* 0x0000000103057824 */ /* 0x000fe400078e0a04 */
[----:B------:R-:W-:Y:S02]  /*2a90*/  IMAD.IADD R3, R4, 0x1, -R3 ;  /* 0x0000000104037824 */ /* 0x000fe400078e0a03 */
[----:B------:R-:W-:Y:S02]  /*2aa0*/  IMAD R13, R5, R14, R13 ;  /* 0x0000000e050d7224 */ /* 0x000fe400078e020d */
[----:B------:R-:W-:-:S07]  /*2ab0*/  IMAD R11, R3, R2, R11 ;  /* 0x00000002030b7224 */ /* 0x000fce00078e020b */
.L_x_39:
[----:B------:R-:W-:Y:S01]  /*2ac0*/  PLOP3.LUT P4, PT, PT, PT, PT, 0x80, 0x8 ;  /* 0x000000000008781c */ /* 0x000fe20003f8f070 */
[----:B------:R-:W-:Y:S01]  /*2ad0*/  IMAD.IADD R37, R13, 0x1, R64 ;  /* 0x000000010d257824 */ /* 0x000fe200078e0240 */
[----:B------:R-:W-:Y:S01]  /*2ae0*/  LOP3.LUT R8, R8, 0x1, RZ, 0x3c, !PT ;  /* 0x0000000108087812 */ /* 0x000fe200078e3cff */
[----:B------:R-:W-:Y:S01]  /*2af0*/  IMAD.IADD R19, R11, 0x1, R58 ;  /* 0x000000010b137824 */ /* 0x000fe200078e023a */
[----:B------:R-:W-:Y:S09]  /*2b00*/  @P0 BRA `(.L_x_40) ;  /* 0xffffffe800f80947 */ /* 0x000ff2000383ffff */
[----:B------:R-:W-:Y:S01]  /*2b10*/  UIADD3 UR37, UPT, UPT, UR37, 0x68, URZ ;  /* 0x0000006825257890 */ /* 0x000fe2000fffe0ff */
[----:B-1----:R-:W-:-:S03]  /*2b20*/  SHF.L.U32 R3, R10, 0x1f, RZ ;  /* 0x0000001f0a037819 */ /* 0x002fc600000006ff */
[----:B------:R-:W-:-:S09]  /*2b30*/  ULEA UR4, UR40, UR37, 0x3 ;  /* 0x0000002528047291 */ /* 0x000fd2000f8e18ff */
[----:B------:R-:W1:Y:S02]  /*2b40*/  SYNCS.PHASECHK.TRANS64.TRYWAIT P0, [UR4], R3 ;  /* 0x00000003ff0075a7 */ /* 0x000e640008001104 */
[----:B-1----:R-:W-:Y:S05]  /*2b50*/  @!P0 BRA `(.L_x_41) ;  /* 0x0000005400008947 */ /* 0x002fea0003800000 */
.L_x_129:
[----:B------:R-:W-:-:S04]  /*2b60*/  UIADD3 UR5, UPT, UPT, UR40, 0x1, URZ ;  /* 0x0000000128057890 */ /* 0x000fc8000fffe0ff */
[----:B------:R-:W-:-:S04]  /*2b70*/  UISETP.NE.AND UP0, UPT, UR5, 0xd, UPT ;  /* 0x0000000d0500788c */ /* 0x000fc8000bf05270 */
[----:B------:R-:W-:Y:S02]  /*2b80*/  USEL UR6, URZ, 0x1, UP0 ;  /* 0x00000001ff067887 */ /* 0x000fe40008000000 */
[----:B------:R-:W-:-:S04]  /*2b90*/  USEL UR5, UR5, URZ, UP0 ;  /* 0x000000ff05057287 */ /* 0x000fc80008000000 */
[----:B------:R-:W-:Y:S01]  /*2ba0*/  ULEA UR4, UR5, UR37, 0x3 ;  /* 0x0000002505047291 */ /* 0x000fe2000f8e18ff */
[----:B------:R-:W-:-:S04]  /*2bb0*/  LOP3.LUT R2, R10, UR6, RZ, 0x3c, !PT ;  /* 0x000000060a027c12 */ /* 0x000fc8000f8e3cff */
[----:B-1----:R-:W-:-:S04]  /*2bc0*/  SHF.L.U32 R3, R2, 0x1f, RZ ;  /* 0x0000001f02037819 */ /* 0x002fc800000006ff */
[----:B------:R-:W1:Y:S02]  /*2bd0*/  SYNCS.PHASECHK.TRANS64.TRYWAIT P0, [UR4], R3 ;  /* 0x00000003ff0075a7 */ /* 0x000e640008001104 */
[----:B-1----:R-:W-:Y:S05]  /*2be0*/  @!P0 BRA `(.L_x_42) ;  /* 0x0000005000f48947 */ /* 0x002fea0003800000 */
.L_x_131:
        /* <DEDUP_REMOVED lines=9> */
.L_x_133:
        /* <DEDUP_REMOVED lines=9> */
.L_x_135:
        /* <DEDUP_REMOVED lines=9> */
.L_x_137:
        /* <DEDUP_REMOVED lines=9> */
.L_x_139:
        /* <DEDUP_REMOVED lines=9> */
.L_x_141:
        /* <DEDUP_REMOVED lines=9> */
.L_x_143:
        /* <DEDUP_REMOVED lines=9> */
.L_x_145:
        /* <DEDUP_REMOVED lines=9> */
.L_x_147:
        /* <DEDUP_REMOVED lines=9> */
.L_x_149:
        /* <DEDUP_REMOVED lines=9> */
.L_x_151:
[----:B------:R-:W-:-:S04]  /*3190*/  UIADD3 UR5, UPT, UPT, UR5, 0x1, URZ ;  /* 0x0000000105057890 */ /* 0x000fc8000fffe0ff */
[----:B------:R-:W-:-:S04]  /*31a0*/  UISETP.NE.AND UP0, UPT, UR5, 0xd, UPT ;  /* 0x0000000d0500788c */ /* 0x000fc8000bf05270 */
[----:B------:R-:W-:Y:S02]  /*31b0*/  USEL UR4, URZ, 0x1, UP0 ;  /* 0x00000001ff047887 */ /* 0x000fe40008000000 */
[----:B------:R-:W-:-:S04]  /*31c0*/  USEL UR5, UR5, URZ, UP0 ;  /* 0x000000ff05057287 */ /* 0x000fc80008000000 */
[----:B------:R-:W-:Y:S01]  /*31d0*/  ULEA UR5, UR5, UR37, 0x3 ;  /* 0x0000002505057291 */ /* 0x000fe2000f8e18ff */
[----:B-1----:R-:W-:-:S04]  /*31e0*/  LOP3.LUT R3, R2, UR4, RZ, 0x3c, !PT ;  /* 0x0000000402037c12 */ /* 0x002fc8000f8e3cff */
[----:B------:R-:W-:Y:S01]  /*31f0*/  SHF.L.U32 R3, R3, 0x1f, RZ ;  /* 0x0000001f03037819 */ /* 0x000fe200000006ff */
[----:B------:R-:W-:-:S07]  /*3200*/  IMAD.U32 R0, RZ, RZ, UR5 ;  /* 0x00000005ff007e24 */ /* 0x000fce000f8e00ff */
.L_x_53:
[----:B-1----:R1:W2:Y:S02]  /*3210*/  SYNCS.PHASECHK.TRANS64.TRYWAIT P0, [R0+URZ], R3 ;  /* 0x00000003000075a7 */ /* 0x0022a400080011ff */
[----:B--2---:R-:W-:Y:S05]  /*3220*/  @!P0 NANOSLEEP.SYNCS 0x989680 ;  /* 0x009896800000895d */ /* 0x004fea0003900000 */
[----:B------:R-:W2:Y:S02]  /*3230*/  @!P0 SYNCS.PHASECHK.TRANS64 P0, [R0+URZ], R3 ;  /* 0x00000003000085a7 */ /* 0x000ea400080010ff */
[----:B--2---:R-:W-:Y:S05]  /*3240*/  @P0 EXIT ;  /* 0x000000000000094d */ /* 0x004fea0003800000 */
[----:B------:R-:W-:Y:S05]  /*3250*/  BRA `(.L_x_53) ;  /* 0xfffffffc00ec7947 */ /* 0x000fea000383ffff */
.L_x_22:
[----:B------:R-:W-:-:S04]  /*3260*/  UISETP.NE.AND UP1, UPT, UR45, URZ, UPT ;  /* 0x000000ff2d00728c */ /* 0x000fc8000bf25270 */
[----:B------:R-:W-:-:S09]  /*3270*/  UISETP.NE.OR UP1, UPT, UR4, 0x1, UP1 ;  /* 0x000000010400788c */ /* 0x000fd20008f25670 */
[----:B------:R-:W-:Y:S05]  /*3280*/  BRA.U UP1, `(.L_x_54) ;  /* 0x0000000101b07547 */ /* 0x000fea000b800000 */
[----:B------:R-:W-:Y:S01]  /*3290*/  UMOV UR4, 0x400 ;  /* 0x0000040000047882 */ /* 0x000fe20000000000 */
[----:B------:R-:W-:Y:S01]  /*32a0*/  HFMA2 R2, -RZ, RZ, 0, 5.9604644775390625e-08 ;  /* 0x00000001ff027431 */ /* 0x000fe200000001ff */
[----:B------:R-:W-:Y:S01]  /*32b0*/  ULEA UR45, UR45, UR4, 0x18 ;  /* 0x000000042d2d7291 */ /* 0x000fe2000f8ec0ff */
[----:B------:R-:W-:Y:S01]  /*32c0*/  ISETP.GE.U32.AND P0, PT, R8, 0x2, PT ;  /* 0x000000020800780c */ /* 0x000fe20003f06070 */
[----:B------:R-:W-:Y:S02]  /*32d0*/  IMAD.MOV.U32 R3, RZ, RZ, RZ ;  /* 0x000000ffff037224 */ /* 0x000fe400078e00ff */
[----:B------:R-:W-:Y:S02]  /*32e0*/  UIADD3 UR6, UPT, UPT, UR45, 0x118, URZ ;  /* 0x000001182d067890 */ /* 0x000fe4000fffe0ff */
[----:B------:R-:W-:Y:S02]  /*32f0*/  UIADD3 UR7, UPT, UPT, UR45, 0x110, URZ ;  /* 0x000001102d077890 */ /* 0x000fe4000fffe0ff */
[----:B------:R-:W-:-:S12]  /*3300*/  UPRMT UR6, URZ, 0x654, UR6 ;  /* 0x00000654ff067896 */ /* 0x000fd80008000006 */
.L_x_57:
[----:B------:R-:W-:Y:S01]  /*3310*/  SHF.L.U32 R7, R2, 0x1f, RZ ;  /* 0x0000001f02077819 */ /* 0x000fe200000006ff */
[----:B------:R-:W-:Y:S02]  /*3320*/  IMAD.U32 R9, RZ, RZ, UR7 ;  /* 0x00000007ff097e24 */ /* 0x000fe4000f8e00ff */
[----:B------:R-:W-:Y:S01]  /*3330*/  @!P0 IMAD.MOV.U32 R5, RZ, RZ, 0x10 ;  /* 0x00000010ff058424 */ /* 0x000fe200078e00ff */
[----:B------:R-:W2:Y:S02]  /*3340*/  SYNCS.PHASECHK.TRANS64.TRYWAIT P1, [UR45+0x118], R7 ;  /* 0x00011807ff0075a7 */ /* 0x000ea4000802112d */
[----:B------:R-:W-:-:S04]  /*3350*/  PRMT R9, R8, 0x654, R9 ;  /* 0x0000065408097816 */ /* 0x000fc80000000009 */
[----:B------:R-:W-:Y:S01]  /*3360*/  SEL R0, R9, R0, !P0 ;  /* 0x0000000009007207 */ /* 0x000fe20004000000 */
[----:B--2---:R-:W-:Y:S06]  /*3370*/  @!P1 BRA `(.L_x_55) ;  /* 0x0000005000189947 */ /* 0x004fec0003800000 */
.L_x_153:
[----:B------:R-:W-:Y:S01]  /*3380*/  UIADD3 UR4, UPT, UPT, UR45, 0x150, URZ ;  /* 0x000001502d047890 */ /* 0x000fe2000fffe0ff */
[----:B------:R3:W-:Y:S01]  /*3390*/  @!P0 SYNCS.ARRIVE.TRANS64.RED RZ, [R0+URZ], R5 ;  /* 0x0000000500ff89a7 */ /* 0x0007e200080004ff */
[----:B------:R-:W-:Y:S01]  /*33a0*/  UIADD3 UR5, UPT, UPT, UR45, 0x110, URZ ;  /* 0x000001102d057890 */ /* 0x000fe2000fffe0ff */
[----:B------:R-:W-:-:S08]  /*33b0*/  LOP3.LUT R2, R2, 0x1, RZ, 0x3c, !PT ;  /* 0x0000000102027812 */ /* 0x000fd000078e3cff */
[----:B------:R-:W-:Y:S06]  /*33c0*/  UGETNEXTWORKID.BROADCAST [UR4], [UR5] ;  /* 0x00000000040073ca */ /* 0x000fec0008000100 */
[----:B---3--:R-:W-:-:S04]  /*33d0*/  SHF.L.U32 R5, R3, 0x1f, RZ ;  /* 0x0000001f03057819 */ /* 0x008fc800000006ff */
[----:B------:R-:W3:Y:S02]  /*33e0*/  SYNCS.PHASECHK.TRANS64.TRYWAIT P1, [UR45+0x110], R5 ;  /* 0x00011005ff0075a7 */ /* 0x000ee4000802112d */
[----:B---3--:R-:W-:Y:S05]  /*33f0*/  @!P1 BRA `(.L_x_56) ;  /* 0x0000005000109947 */ /* 0x008fea0003800000 */
.L_x_155:
[----:B--2---:R-:W2:Y:S01]  /*3400*/  LDS.128 R4, [UR45+0x150] ;  /* 0x0001502dff047984 */ /* 0x004ea20008000c00 */
[----:B------:R-:W-:Y:S01]  /*3410*/  LOP3.LUT R3, R3, 0x1, RZ, 0x3c, !PT ;  /* 0x0000000103037812 */ /* 0x000fe200078e3cff */
[----:B------:R-:W-:Y:S01]  /*3420*/  @!PT LDS RZ, [RZ] ;  /* 0x00000000fffff984 */ /* 0x000fe20000000800 */
[----:B------:R-:W-:Y:S01]  /*3430*/  @!PT LDS RZ, [RZ] ;  /* 0x00000000fffff984 */ /* 0x000fe20000000800 */
[----:B------:R-:W-:Y:S01]  /*3440*/  @!PT LDS RZ, [RZ] ;  /* 0x00000000fffff984 */ /* 0x000fe20000000800 */
[----:B------:R-:W-:Y:S01]  /*3450*/  @!PT LDS RZ, [RZ] ;  /* 0x00000000fffff984 */ /* 0x000fe20000000800 */
[----:B------:R3:W-:Y:S06]  /*3460*/  MEMBAR.ALL.CTA ;  /* 0x0000000000007992 */ /* 0x0007ec0000008000 */
[----:B---3--:R-:W3:Y:S02]  /*3470*/  FENCE.VIEW.ASYNC.S ;  /* 0x00000000000073c6 */ /* 0x008ee40000000000 */
[----:B---3--:R-:W-:Y:S01]  /*3480*/  SYNCS.ARRIVE.TRANS64.RED.A1T0 RZ, [UR6], RZ ;  /* 0x000000ffffff79a7 */ /* 0x008fe20008100406 */
[----:B--2---:R-:W-:-:S13]  /*3490*/  LOP3.LUT P1, RZ, R6, 0x1, RZ, 0xc0, !PT ;  /* 0x0000000106ff7812 */ /* 0x004fda000782c0ff */
[----:B------:R-:W-:Y:S05]  /*34a0*/  @P1 BRA `(.L_x_57) ;  /* 0xfffffffc00981947 */ /* 0x000fea000383ffff */
[----:B------:R-:W-:-:S04]  /*34b0*/  SHF.L.U32 R0, R2, 0x1f, RZ ;  /* 0x0000001f02007819 */ /* 0x000fc800000006ff */
[----:B------:R-:W2:Y:S02]  /*34c0*/  SYNCS.PHASECHK.TRANS64 P0, [UR45+0x118], R0 ;  /* 0x00011800ff0075a7 */ /* 0x000ea4000800102d */
[----:B-12---:R-:W-:Y:S05]  /*34d0*/  @P0 EXIT ;  /* 0x000000000000094d */ /* 0x006fea0003800000 */
[----:B------:R-:W-:-:S07]  /*34e0*/  MOV R0, UR45 ;  /* 0x0000002d00007c02 */ /* 0x000fce0008000f00 */
.L_x_58:
[----:B-1----:R-:W-:-:S04]  /*34f0*/  SHF.L.U32 R3, R2, 0x1f, RZ ;  /* 0x0000001f02037819 */ /* 0x002fc800000006ff */
[----:B------:R1:W2:Y:S03]  /*3500*/  SYNCS.PHASECHK.TRANS64.TRYWAIT P0, [R0+URZ+0x118], R3 ;  /* 0x00011803000075a7 */ /* 0x0002a600080011ff */
[----:B--2---:R-:W-:Y:S05]  /*3510*/  @!P0 NANOSLEEP.SYNCS 0x989680 ;  /* 0x009896800000895d */ /* 0x004fea0003900000 */
[----:B------:R-:W2:Y:S02]  /*3520*/  @!P0 SYNCS.PHASECHK.TRANS64 P0, [R0+URZ+0x118], R3 ;  /* 0x00011803000085a7 */ /* 0x000ea400080010ff */
[----:B--2---:R-:W-:Y:S05]  /*3530*/  @P0 EXIT ;  /* 0x000000000000094d */ /* 0x004fea0003800000 */
[----:B------:R-:W-:Y:S05]  /*3540*/  BRA `(.L_x_58) ;  /* 0xfffffffc00e87947 */ /* 0x000fea000383ffff */
.L_x_54:
[----:B------:R-:W-:Y:S05]  /*3550*/  BRA.U UP4, `(.L_x_59) ;  /* 0x0000000d04807547 */ /* 0x000fea000b800000 */
[----:B------:R-:W-:Y:S01]  /*3560*/  UMOV UR4, 0x40 ;  /* 0x0000004000047882 */ /* 0x000fe20000000000 */
[----:B------:R-:W-:Y:S01]  /*3570*/  NOP ;  /* 0x0000000000007918 */ /* 0x000fe20000000000 */
[----:B------:R-:W-:Y:S01]  /*3580*/  ULEA UR4, UR45, UR4, 0x18 ;  /* 0x000000042d047291 */ /* 0x000fe2000f8ec0ff */
[----:B------:R-:W-:Y:S02]  /*3590*/  UMOV UR5, 0x400 ;  /* 0x0000040000057882 */ /* 0x000fe40000000000 */
[----:B------:R-:W-:-:S06]  /*35a0*/  ULEA UR45, UR45, UR5, 0x18 ;  /* 0x000000052d2d7291 */ /* 0x000fcc000f8ec0ff */
[----:B------:R-:W2:Y:S02]  /*35b0*/  LDS.U8 R2, [UR4+0x1c] ;  /* 0x00001c04ff027984 */ /* 0x000ea40008000000 */
[----:B--2---:R-:W-:-:S13]  /*35c0*/  ISETP.NE.AND P0, PT, R2, RZ, PT ;  /* 0x000000ff0200720c */ /* 0x004fda0003f05270 */
[----:B------:R-:W-:Y:S05]  /*35d0*/  @P0 BRA `(.L_x_60) ;  /* 0x0000000000580947 */ /* 0x000fea0003800000 */
[----:B------:R-:W-:-:S13]  /*35e0*/  ELECT P0, URZ, PT ;  /* 0x0000000000ff782f */ /* 0x000fda0003800000 */
[----:B------:R-:W-:Y:S05]  /*35f0*/  @!P0 BRA `(.L_x_61) ;  /* 0x0000000000608947 */ /* 0x000fea0003800000 */
[----:B------:R-:W-:Y:S01]  /*3600*/  UMOV UR5, 0x10 ;  /* 0x0000001000057882 */ /* 0x000fe20000000000 */
[----:B------:R-:W-:Y:S01]  /*3610*/  HFMA2 R2, -RZ, RZ, 0, 5.9604644775390625e-08 ;  /* 0x00000001ff027431 */ /* 0x000fe200000001ff */
[----:B------:R-:W-:-:S03]  /*3620*/  MOV R3, 0xffff ;  /* 0x0000ffff00037802 */ /* 0x000fc60000000f00 */
[----:B------:R-:W-:Y:S04]  /*3630*/  DEPBAR.LE SB2, 0x36 ;  /* 0x0000ad800000791a */ /* 0x000fe80000000000 */
[----:B------:R-:W2:Y:S02]  /*3640*/  UTCATOMSWS.FIND_AND_SET.ALIGN UP0, UR5, UR5 ;  /* 0x00000005000575e3 */ /* 0x000ea40008000800 */
[----:B--2---:R-:W-:Y:S01]  /*3650*/  MOV R4, UR5 ;  /* 0x0000000500047c02 */ /* 0x004fe20008000f00 */
[----:B------:R-:W-:Y:S06]  /*3660*/  BRA.U UP0, `(.L_x_62) ;  /* 0x0000000100187547 */ /* 0x000fec000b800000 */
.L_x_63:
[----:B------:R-:W-:Y:S05]  /*3670*/  NANOSLEEP 0x64 ;  /* 0x000000640000795d */ /* 0x000fea0003800000 */
[----:B------:R-:W-:-:S05]  /*3680*/  UMOV UR5, 0x10 ;  /* 0x0000001000057882 */ /* 0x000fca0000000000 */
[----:B------:R-:W-:Y:S04]  /*3690*/  DEPBAR.LE SB2, 0x36 ;  /* 0x0000ad800000791a */ /* 0x000fe80000000000 */
[----:B------:R-:W2:Y:S02]  /*36a0*/  UTCATOMSWS.FIND_AND_SET.ALIGN UP0, UR5, UR5 ;  /* 0x00000005000575e3 */ /* 0x000ea40008000800 */
[----:B--2---:R-:W-:Y:S01]  /*36b0*/  MOV R4, UR5 ;  /* 0x0000000500047c02 */ /* 0x004fe20008000f00 */
[----:B------:R-:W-:Y:S05]  /*36c0*/  BRA.U !UP0, `(.L_x_63) ;  /* 0xfffffffd08e87547 */ /* 0x000fea000b83ffff */
.L_x_62:
[-C--:B------:R-:W-:Y:S02]  /*36d0*/  SHF.L.U32 R3, R3, R4.reuse, RZ ;  /* 0x0000000403037219 */ /* 0x080fe400000006ff */
[----:B------:R-:W-:Y:S01]  /*36e0*/  SHF.L.U32 R2, R2, R4, RZ ;  /* 0x0000000402027219 */ /* 0x000fe200000006ff */
[----:B------:R-:W-:Y:S02]  /*36f0*/  IMAD.SHL.U32 R4, R4, 0x20, RZ ;  /* 0x0000002004047824 */ /* 0x000fe400078e00ff */
[----:B------:R2:W-:Y:S04]  /*3700*/  ATOMS.OR RZ, [UR4+0x14], R3 ;  /* 0x00001403ffff798c */ /* 0x0005e8000b000004 */
[----:B------:R2:W-:Y:S04]  /*3710*/  ATOMS.OR RZ, [UR4+0x18], R2 ;  /* 0x00001802ffff798c */ /* 0x0005e8000b000004 */
[----:B------:R2:W-:Y:S01]  /*3720*/  STS [UR45+0x160], R4 ;  /* 0x00016004ff007988 */ /* 0x0005e2000800082d */
[----:B------:R-:W-:Y:S05]  /*3730*/  BRA `(.L_x_61) ;  /* 0x0000000000107947 */ /* 0x000fea0003800000 */
.L_x_60:
[----:B------:R-:W-:-:S05]  /*3740*/  MOV R2, 0xffffffff ;  /* 0xffffffff00027802 */ /* 0x000fca0000000f00 */
[----:B------:R2:W-:Y:S02]  /*3750*/  STS [UR45+0x160], R2 ;  /* 0x00016002ff007988 */ /* 0x0005e4000800082d */
[----:B--2---:R-:W-:Y:S02]  /*3760*/  MOV R2, 0x3780 ;  /* 0x0000378000027802 */ /* 0x004fe40000000f00 */
[----:B-1---5:R-:W-:Y:S05]  /*3770*/  CALL.REL.NOINC `($__internal_1_$__cuda_sm10x_tcgen05_guardrail_trap_phase_invalid_during_alloc) ;  /* 0x0000005000b07944 */ /* 0x022fea0003c00000 */
.L_x_61:
[----:B------:R-:W-:Y:S05]  /*3780*/  WARPSYNC.ALL ;  /* 0x0000000000007948 */ /* 0x000fea0003800000 */
[----:B------:R-:W3:Y:S01]  /*3790*/  S2UR UR7, SR_CgaCtaId ;  /* 0x00000000000779c3 */ /* 0x000ee20000008800 */
[----:B------:R-:W-:Y:S01]  /*37a0*/  UMOV UR4, 0x400 ;  /* 0x0000040000047882 */ /* 0x000fe20000000000 */
[----:B------:R-:W-:-:S06]  /*37b0*/  NOP ;  /* 0x0000000000007918 */ /* 0x000fcc0000000000 */
[----:B------:R-:W-:Y:S06]  /*37c0*/  BAR.ARV 0x6, 0xa0 ;  /* 0x0182800000007b1d */ /* 0x000fec0000002000 */
[----:B------:R-:W4:Y:S01]  /*37d0*/  LDCU UR5, c[0x0][0x390] ;  /* 0x00007200ff0577ac */ /* 0x000f220008000800 */
[----:B------:R-:W-:Y:S01]  /*37e0*/  LOP3.LUT R0, R0, 0xffff, RZ, 0xc0, !PT ;  /* 0x0000ffff00007812 */ /* 0x000fe200078ec0ff */
[----:B------:R-:W-:Y:S02]  /*37f0*/  IMAD.MOV.U32 R11, RZ, RZ, 0x1 ;  /* 0x00000001ff0b7424 */ /* 0x000fe400078e00ff */
[----:B------:R-:W-:Y:S01]  /*3800*/  IMAD.MOV.U32 R10, RZ, RZ, RZ ;  /* 0x000000ffff0a7224 */ /* 0x000fe200078e00ff */
[----:B------:R-:W-:Y:S01]  /*3810*/  R2UR UR10, R0 ;  /* 0x00000000000a72ca */ /* 0x000fe200000e0000 */
[----:B------:R-:W-:Y:S01]  /*3820*/  IMAD.MOV.U32 R8, RZ, RZ, RZ ;  /* 0x000000ffff087224 */ /* 0x000fe200078e00ff */
[----:B------:R-:W-:Y:S01]  /*3830*/  UMOV UR17, URZ ;  /* 0x000000ff00117c82 */ /* 0x000fe20008000000 */
[----:B------:R-:W-:Y:S01]  /*3840*/  UMOV UR16, URZ ;  /* 0x000000ff00107c82 */ /* 0x000fe20008000000 */
[----:B------:R-:W-:Y:S01]  /*3850*/  UMOV UR26, 0x0 ;  /* 0x00000000001a7882 */ /* 0x000fe20000000000 */
[----:B---3--:R-:W-:Y:S01]  /*3860*/  ULEA UR7, UR7, UR4, 0x18 ;  /* 0x0000000407077291 */ /* 0x008fe2000f8ec0ff */
[----:B------:R-:W3:Y:S03]  /*3870*/  LDCU UR4, c[0x0][0x390] ;  /* 0x00007200ff0477ac */ /* 0x000ee60008000800 */
[----:B------:R-:W-:-:S02]  /*3880*/  UIADD3 UR19, UPT, UPT, UR7, 0x3400, URZ ;  /* 0x0000340007137890 */ /* 0x000fc4000fffe0ff */
[----:B----4-:R-:W-:-:S03]  /*3890*/  UIADD3 UR5, UPT, UPT, UR5, 0x3f, URZ ;  /* 0x0000003f05057890 */ /* 0x010fc6000fffe0ff */
[----:B--2---:R-:W2:Y:S01]  /*38a0*/  LDS R2, [UR7+0x160] ;  /* 0x00016007ff027984 */ /* 0x004ea20008000800 */
[----:B------:R-:W-:Y:S02]  /*38b0*/  UIADD3 UR18, UPT, UPT, UR7, 0x1d400, URZ ;  /* 0x0001d40007127890 */ /* 0x000fe4000fffe0ff */
[----:B------:R-:W-:Y:S02]  /*38c0*/  USHF.R.S32.HI UR6, URZ, 0x1f, UR5 ;  /* 0x0000001fff067899 */ /* 0x000fe40008011405 */
[----:B------:R-:W-:Y:S02]  /*38d0*/  USHF.R.U32.HI UR19, URZ, 0x4, UR19 ;  /* 0x00000004ff137899 */ /* 0x000fe40008011613 */
[----:B------:R-:W-:Y:S02]  /*38e0*/  ULEA.HI UR6, UR6, UR5, URZ, 0x6 ;  /* 0x0000000506067291 */ /* 0x000fe4000f8f30ff */
[----:B------:R-:W-:Y:S02]  /*38f0*/  UIADD3 UR5, UPT, UPT, UR7, 0x118, URZ ;  /* 0x0000011807057890 */ /* 0x000fe4000fffe0ff */
[----:B------:R-:W-:-:S02]  /*3900*/  USHF.R.S32.HI UR6, URZ, 0x6, UR6 ;  /* 0x00000006ff067899 */ /* 0x000fc40008011406 */
[----:B------:R-:W-:Y:S02]  /*3910*/  USHF.R.U32.HI UR18, URZ, 0x4, UR18 ;  /* 0x00000004ff127899 */ /* 0x000fe40008011612 */
[----:B------:R-:W-:Y:S01]  /*3920*/  UISETP.LT.AND UP0, UPT, UR6, 0x1, UPT ;  /* 0x000000010600788c */ /* 0x000fe2000bf01270 */
[----:B------:R-:W-:Y:S01]  /*3930*/  UMOV UR27, 0x4118010 ;  /* 0x04118010001b7882 */ /* 0x000fe20000000000 */
[----:B------:R-:W-:Y:S02]  /*3940*/  UPRMT UR5, URZ, 0x654, UR5 ;  /* 0x00000654ff057896 */ /* 0x000fe40008000005 */
[----:B------:R-:W-:Y:S02]  /*3950*/  USEL UR11, UR6, 0x1, !UP0 ;  /* 0x00000001060b7887 */ /* 0x000fe4000c000000 */
[----:B------:R-:W-:Y:S02]  /*3960*/  ULOP3.LUT UR19, UR19, 0x3fff, URZ, 0xc0, !UPT ;  /* 0x00003fff13137892 */ /* 0x000fe4000f8ec0ff */
[----:B------:R-:W-:-:S02]  /*3970*/  ULOP3.LUT UR18, UR18, 0x3fff, URZ, 0xc0, !UPT ;  /* 0x00003fff12127892 */ /* 0x000fc4000f8ec0ff */
[----:B------:R-:W-:Y:S02]  /*3980*/  UIADD3 UR11, UPT, UPT, -UR11, URZ, URZ ;  /* 0x000000ff0b0b7290 */ /* 0x000fe4000fffe1ff */
[----:B---3--:R-:W-:Y:S01]  /*3990*/  UISETP.GE.AND UP3, UPT, UR4, 0x1, UPT ;  /* 0x000000010400788c */ /* 0x008fe2000bf66270 */
[----:B------:R-:W-:Y:S01]  /*39a0*/  UMOV UR24, 0x0 ;  /* 0x0000000000187882 */ /* 0x000fe20000000000 */
[----:B------:R-:W-:Y:S01]  /*39b0*/  UMOV UR25, 0x4118010 ;  /* 0x0411801000197882 */ /* 0x000fe20000000000 */
[----:B------:R-:W-:Y:S01]  /*39c0*/  UMOV UR22, 0x0 ;  /* 0x0000000000167882 */ /* 0x000fe20000000000 */
[----:B------:R-:W-:Y:S01]  /*39d0*/  UMOV UR23, 0x4118010 ;  /* 0x0411801000177882 */ /* 0x000fe20000000000 */
[----:B------:R-:W-:Y:S01]  /*39e0*/  UMOV UR20, 0x0 ;  /* 0x0000000000147882 */ /* 0x000fe20000000000 */
[----:B------:R-:W-:Y:S01]  /*39f0*/  UMOV UR21, 0x4118010 ;  /* 0x0411801000157882 */ /* 0x000fe20000000000 */
[C---:B--2---:R-:W-:Y:S01]  /*3a00*/  VIADD R5, R2.reuse, 0x40 ;  /* 0x0000004002057836 */ /* 0x044fe20000000000 */
[----:B------:R-:W-:-:S04]  /*3a10*/  LOP3.LUT R4, R2, 0xffff, RZ, 0xc0, !PT ;  /* 0x0000ffff02047812 */ /* 0x000fc800078ec0ff */
[----:B------:R-:W-:-:S05]  /*3a20*/  LOP3.LUT R5, R5, 0xffff, RZ, 0xc0, !PT ;  /* 0x0000ffff05057812 */ /* 0x000fca00078ec0ff */
[----:B------:R2:W-:Y:S02]  /*3a30*/  STL.64 [R1], R4 ;  /* 0x0000000401007387 */ /* 0x0005e40000100a00 */
.L_x_70:
[----:B--2---:R-:W-:-:S04]  /*3a40*/  SHF.L.U32 R3, R10, 0x1f, RZ ;  /* 0x0000001f0a037819 */ /* 0x004fc800000006ff */
[----:B---3--:R-:W3:Y:S02]  /*3a50*/  SYNCS.PHASECHK.TRANS64.TRYWAIT P0, [UR7+0x110], R3 ;  /* 0x00011003ff0075a7 */ /* 0x008ee40008001107 */
[----:B---3--:R-:W-:Y:S05]  /*3a60*/  @!P0 BRA `(.L_x_64) ;  /* 0x00000048008c8947 */ /* 0x008fea0003800000 */
.L_x_157:
[----:B--2---:R-:W2:Y:S01]  /*3a70*/  LDS.128 R4, [UR7+0x150] ;  /* 0x00015007ff047984 */ /* 0x004ea20008000c00 */
[----:B------:R-:W-:Y:S01]  /*3a80*/  ULEA UR9, UR17, UR7, 0x3 ;  /* 0x0000000711097291 */ /* 0x000fe2000f8e18ff */
[----:B---3--:R-:W-:Y:S01]  /*3a90*/  SHF.L.U32 R3, R11, 0x1f, RZ ;  /* 0x0000001f0b037819 */ /* 0x008fe200000006ff */
[----:B------:R-:W-:Y:S01]  /*3aa0*/  @!PT LDS RZ, [RZ] ;  /* 0x00000000fffff984 */ /* 0x000fe20000000800 */
[----:B------:R-:W-:Y:S01]  /*3ab0*/  @!PT LDS RZ, [RZ] ;  /* 0x00000000fffff984 */ /* 0x000fe20000000800 */
[----:B------:R-:W-:Y:S01]  /*3ac0*/  @!PT LDS RZ, [RZ] ;  /* 0x00000000fffff984 */ /* 0x000fe20000000800 */
[----:B------:R-:W-:Y:S01]  /*3ad0*/  @!PT LDS RZ, [RZ] ;  /* 0x00000000fffff984 */ /* 0x000fe20000000800 */
[----:B------:R3:W-:Y:S06]  /*3ae0*/  MEMBAR.ALL.CTA ;  /* 0x0000000000007992 */ /* 0x0007ec0000008000 */
[----:B---3--:R-:W3:Y:S02]  /*3af0*/  FENCE.VIEW.ASYNC.S ;  /* 0x00000000000073c6 */ /* 0x008ee40000000000 */
[----:B---3--:R-:W-:Y:S01]  /*3b00*/  SYNCS.ARRIVE.TRANS64.RED.A1T0 RZ, [UR5], RZ ;  /* 0x000000ffffff79a7 */ /* 0x008fe20008100405 */
[----:B------:R-:W3:Y:S02]  /*3b10*/  SYNCS.PHASECHK.TRANS64.TRYWAIT P0, [UR9+0x130], R3 ;  /* 0x00013003ff0075a7 */ /* 0x000ee40008001109 */
[----:B--23--:R-:W-:Y:S05]  /*3b20*/  @!P0 BRA `(.L_x_65) ;  /* 0x0000004800748947 */ /* 0x00cfea0003800000 */
.L_x_159:
[----:B------:R-:W-:Y:S05]  /*3b30*/  BRA.U !UP3, `(.L_x_66) ;  /* 0x000000010bf47547 */ /* 0x000fea000b800000 */
[----:B--2---:R-:W-:Y:S01]  /*3b40*/  IMAD.U32 R0, RZ, RZ, UR17 ;  /* 0x00000011ff007e24 */ /* 0x004fe2000f8e00ff */
[----:B------:R-:W-:-:S04]  /*3b50*/  ULEA UR4, UR16, UR7, 0x3 ;  /* 0x0000000710047291 */ /* 0x000fc8000f8e18ff */
[----:B------:R-:W-:Y:S02]  /*3b60*/  LEA R3, R0, R1, 0x2 ;  /* 0x0000000100037211 */ /* 0x000fe400078e10ff */
[----:B------:R-:W-:-:S04]  /*3b70*/  SHF.L.U32 R0, R8, 0x1f, RZ ;  /* 0x0000001f08007819 */ /* 0x000fc800000006ff */
[----:B------:R-:W5:Y:S01]  /*3b80*/  LDL R3, [R3] ;  /* 0x0000000003037983 */ /* 0x000f620000100800 */
[----:B------:R2:W3:Y:S01]  /*3b90*/  SYNCS.PHASECHK.TRANS64.TRYWAIT P2, [UR4], R0 ;  /* 0x00000000ff0075a7 */ /* 0x0004e20008041104 */
[----:B------:R-:W-:Y:S01]  /*3ba0*/  UPLOP3.LUT UP4, UPT, UPT, UPT, UPT, 0x40, 0x4 ;  /* 0x000000000004789c */ /* 0x000fe20003f8e870 */
[----:B------:R-:W-:Y:S01]  /*3bb0*/  UMOV UR15, UR11 ;  /* 0x0000000b000f7c82 */ /* 0x000fe20008000000 */
[----:B------:R-:W-:Y:S01]  /*3bc0*/  UMOV UR14, UR6 ;  /* 0x00000006000e7c82 */ /* 0x000fe20008000000 */
[----:B------:R-:W-:-:S08]  /*3bd0*/  UMOV UR13, UR16 ;  /* 0x00000010000d7c82 */ /* 0x000fd00008000000 */
.L_x_69:
[----:B------:R-:W-:Y:S02]  /*3be0*/  UIADD3 UR15, UPT, UPT, UR15, 0x1, URZ ;  /* 0x000000010f0f7890 */ /* 0x000fe4000fffe0ff */
[----:B----4-:R-:W-:Y:S02]  /*3bf0*/  ULEA UR8, UR13, UR7, 0x3 ;  /* 0x000000070d087291 */ /* 0x010fe4000f8e18ff */
[----:B------:R-:W-:Y:S01]  /*3c00*/  UISETP.NE.AND UP0, UPT, UR15, URZ, UPT ;  /* 0x000000ff0f00728c */ /* 0x000fe2000bf05270 */
[----:B--23--:R-:W-:Y:S10]  /*3c10*/  @P2 BRA `(.L_x_67) ;  /* 0x00000000000c2947 */ /* 0x00cff40003800000 */
[----:B------:R-:W-:Y:S04]  /*3c20*/  SHF.L.U32 R9, R8, 0x1f, RZ ;  /* 0x0000001f08097819 */ /* 0x000fe800000006ff */
[----:B------:R-:W3:Y:S02]  /*3c30*/  SYNCS.PHASECHK.TRANS64.TRYWAIT P0, [UR8], R9 ;  /* 0x00000009ff0075a7 */ /* 0x000ee40008001108 */
[----:B---3--:R-:W-:Y:S05]  /*3c40*/  @!P0 BRA `(.L_x_68) ;  /* 0x0000004800448947 */ /* 0x008fea0003800000 */
.L_x_67:
[----:B------:R-:W-:Y:S01]  /*3c50*/  UISETP.NE.AND UP1, UPT, UR14, 0x1, UPT ;  /* 0x000000010e00788c */ /* 0x000fe2000bf25270 */
[----:B------:R-:W-:Y:S01]  /*3c60*/  PLOP3.LUT P2, PT, PT, PT, PT, 0x80, 0x8 ;  /* 0x000000000008781c */ /* 0x000fe20003f4f070 */
[----:B------:R-:W-:Y:S01]  /*3c70*/  UIADD3 UR16, UPT, UPT, UR13, 0x1, URZ ;  /* 0x000000010d107890 */ /* 0x000fe2000fffe0ff */
[----:B------:R-:W-:Y:S03]  /*3c80*/  ELECT P1, URZ, PT ;  /* 0x0000000000ff782f */ /* 0x000fe60003820000 */
[----:B------:R-:W-:Y:S01]  /*3c90*/  UISETP.NE.AND UP2, UPT, UR16, 0xd, UPT ;  /* 0x0000000d1000788c */ /* 0x000fe2000bf45270 */
[----:B------:R-:W-:Y:S01]  /*3ca0*/  PLOP3.LUT P0, PT, PT, PT, UP1, 0x80, 0x8 ;  /* 0x000000000008781c */ /* 0x000fe20003f0f018 */
[----:B------:R-:W-:Y:S02]  /*3cb0*/  ULEA UR28, UR13, UR19, 0x9 ;  /* 0x000000130d1c7291 */ /* 0x000fe4000f8e48ff */
[----:B------:R-:W-:Y:S02]  /*3cc0*/  USEL UR12, URZ, 0x1, UP2 ;  /* 0x00000001ff0c7887 */ /* 0x000fe40009000000 */
[----:B------:R-:W-:Y:S02]  /*3cd0*/  USEL UR16, UR16, URZ, UP2 ;  /* 0x000000ff10107287 */ /* 0x000fe40009000000 */
[----:B------:R-:W-:Y:S02]  /*3ce0*/  ULEA UR30, UR13, UR18, 0x9 ;  /* 0x000000120d1e7291 */ /* 0x000fe4000f8e48ff */
[----:B------:R-:W-:Y:S01]  /*3cf0*/  @UP1 ULEA UR4, UR16, UR7, 0x3 ;  /* 0x0000000710041291 */ /* 0x000fe2000f8e18ff */
[----:B------:R-:W-:Y:S01]  /*3d00*/  LOP3.LUT R8, R8, UR12, RZ, 0x3c, !PT ;  /* 0x0000000c08087c12 */ /* 0x000fe2000f8e3cff */
[----:B------:R-:W-:Y:S02]  /*3d10*/  UIADD3 UR38, UPT, UPT, UR28, 0x80, URZ ;  /* 0x000000801c267890 */ /* 0x000fe4000fffe0ff */
[----:B------:R-:W-:Y:S01]  /*3d20*/  UIADD3 UR36, UPT, UPT, UR30, 0x80, URZ ;  /* 0x000000801e247890 */ /* 0x000fe2000fffe0ff */
[----:B--2---:R-:W-:Y:S01]  /*3d30*/  @P0 SHF.L.U32 R0, R8, 0x1f, RZ ;  /* 0x0000001f08000819 */ /* 0x004fe200000006ff */
[----:B------:R-:W-:Y:S02]  /*3d40*/  UIADD3 UR34, UPT, UPT, UR28, 0x100, URZ ;  /* 0x000001001c227890 */ /* 0x000fe4000fffe0ff */
[----:B------:R-:W-:Y:S01]  /*3d50*/  UIADD3 UR32, UPT, UPT, UR30, 0x100, URZ ;  /* 0x000001001e207890 */ /* 0x000fe2000fffe0ff */
[----:B------:R4:W2:Y:S01]  /*3d60*/  @P0 SYNCS.PHASECHK.TRANS64.TRYWAIT P2, [UR4], R0 ;  /* 0x00000000ff0005a7 */ /* 0x0008a20008041104 */
[----:B------:R-:W-:Y:S02]  /*3d70*/  ELECT P0, URZ, PT ;  /* 0x0000000000ff782f */ /* 0x000fe40003800000 */
[C---:B-----5:R-:W-:Y:S01]  /*3d80*/  @P1 R2UR.BROADCAST UR4, R3.reuse ;  /* 0x00000000030412ca */ /* 0x060fe200008e0000 */
[----:B------:R-:W-:Y:S10]  /*3d90*/  UIADD3 UR8, UPT, UPT, UR8, 0x68, URZ ;  /* 0x0000006808087890 */ /* 0x000ff4000fffe0ff */
[C---:B------:R-:W-:Y:S02]  /*3da0*/  @P0 R2UR.BROADCAST UR12, R3.reuse ;  /* 0x00000000030c02ca */ /* 0x040fe400008e0000 */
[----:B------:R-:W-:Y:S01]  /*3db0*/  ELECT P0, URZ, PT ;  /* 0x0000000000ff782f */ /* 0x000fe20003800000 */
[----:B------:R-:W-:Y:S01]  /*3dc0*/  UIADD3 UR14, UPT, UPT, UR14, -0x1, URZ ;  /* 0xffffffff0e0e7890 */ /* 0x000fe2000fffe0ff */
[----:B------:R-:W-:Y:S01]  /*3dd0*/  UMOV UR29, 0x40004040 ;  /* 0x40004040001d7882 */ /* 0x000fe20000000000 */
[----:B------:R-:W-:Y:S01]  /*3de0*/  UMOV UR31, 0x40004040 ;  /* 0x40004040001f7882 */ /* 0x000fe20000000000 */
[----:B------:R-:W-:Y:S01]  /*3df0*/  UMOV UR39, 0x40004040 ;  /* 0x4000404000277882 */ /* 0x000fe20000000000 */
[----:B------:R-:W-:Y:S01]  /*3e00*/  UMOV UR37, 0x40004040 ;  /* 0x4000404000257882 */ /* 0x000fe20000000000 */
[----:B------:R-:W-:Y:S01]  /*3e10*/  UMOV UR35, 0x40004040 ;  /* 0x4000404000237882 */ /* 0x000fe20000000000 */
[----:B------:R-:W-:Y:S01]  /*3e20*/  UMOV UR33, 0x40004040 ;  /* 0x4000404000217882 */ /* 0x000fe20000000000 */
[----:B------:R3:W-:Y:S01]  /*3e30*/  UTCHMMA gdesc[UR28], gdesc[UR30], tmem[UR4], tmem[UR26], idesc[UR27], UP4 ;  /* 0x00ff1a1e1c0075ea */ /* 0x0007e2000a000004 */
[----:B------:R-:W-:Y:S02]  /*3e40*/  UPLOP3.LUT UP4, UPT, UPT, UPT, UPT, 0x80, 0x8 ;  /* 0x000000000008789c */ /* 0x000fe40003f8f070 */
[----:B------:R1:W-:Y:S01]  /*3e50*/  UTCHMMA gdesc[UR38], gdesc[UR36], tmem[UR12], tmem[UR24], idesc[UR25], UPT ;  /* 0x00ff1824260075ea */ /* 0x0003e2000b80000c */
[----:B------:R-:W-:Y:S01]  /*3e60*/  UMOV UR13, UR16 ;  /* 0x00000010000d7c82 */ /* 0x000fe20008000000 */
[----:B---3--:R-:W-:Y:S01]  /*3e70*/  UIADD3 UR28, UPT, UPT, UR28, 0x180, URZ ;  /* 0x000001801c1c7890 */ /* 0x008fe2000fffe0ff */
[C---:B------:R-:W-:Y:S02]  /*3e80*/  @P0 R2UR.BROADCAST UR4, R3.reuse ;  /* 0x00000000030402ca */ /* 0x040fe400008e0000 */
[----:B------:R-:W-:Y:S11]  /*3e90*/  ELECT P0, URZ, PT ;  /* 0x0000000000ff782f */ /* 0x000ff60003800000 */
[----:B------:R-:W-:Y:S02]  /*3ea0*/  @!UPT UIADD3 URZ, UPT, UPT, URZ, URZ, URZ ;  /* 0x000000fffffff290 */ /* 0x000fe4000fffe0ff */
[----:B-1----:R-:W-:Y:S01]  /*3eb0*/  @P0 R2UR.BROADCAST UR12, R3 ;  /* 0x00000000030c02ca */ /* 0x002fe200008e0000 */
[----:B------:R-:W-:Y:S01]  /*3ec0*/  UIADD3 UR30, UPT, UPT, UR30, 0x180, URZ ;  /* 0x000001801e1e7890 */ /* 0x000fe2000fffe0ff */
[----:B------:R4:W-:Y:S11]  /*3ed0*/  UTCHMMA gdesc[UR34], gdesc[UR32], tmem[UR4], tmem[UR22], idesc[UR23], UPT ;  /* 0x00ff1620220075ea */ /* 0x0009f6000b800004 */
[----:B------:R4:W-:Y:S01]  /*3ee0*/  UTCHMMA gdesc[UR28], gdesc[UR30], tmem[UR12], tmem[UR20], idesc[UR21], UPT ;  /* 0x00ff141e1c0075ea */ /* 0x0009e2000b80000c */
[----:B------:R4:W-:Y:S01]  /*3ef0*/  UTCBAR.MULTICAST [UR8], URZ, UR10 ;  /* 0x000000ff080073e9 */ /* 0x0009e2000800080a */
[----:B------:R-:W-:Y:S05]  /*3f00*/  BRA.U UP0, `(.L_x_69) ;  /* 0xfffffffd00347547 */ /* 0x000fea000b83ffff */
.L_x_66:
[----:B------:R-:W-:Y:S01]  /*3f10*/  UIADD3 UR17, UPT, UPT, UR17, 0x1, URZ ;  /* 0x0000000111117890 */ /* 0x000fe2000fffe0ff */
[----:B------:R-:W-:Y:S01]  /*3f20*/  LOP3.LUT P0, RZ, R6, 0x1, RZ, 0xc0, !PT ;  /* 0x0000000106ff7812 */ /* 0x000fe2000780c0ff */
[----:B------:R-:W-:Y:S01]  /*3f30*/  UIADD3 UR9, UPT, UPT, UR9, 0x120, URZ ;  /* 0x0000012009097890 */ /* 0x000fe2000fffe0ff */
[----:B------:R-:W-:Y:S01]  /*3f40*/  LOP3.LUT R10, R10, 0x1, RZ, 0x3c, !PT ;  /* 0x000000010a0a7812 */ /* 0x000fe200078e3cff */
[----:B------:R-:W-:-:S04]  /*3f50*/  UISETP.NE.AND UP0, UPT, UR17, 0x2, UPT ;  /* 0x000000021100788c */ /* 0x000fc8000bf05270 */
[----:B----4-:R-:W-:Y:S02]  /*3f60*/  USEL UR4, URZ, 0x1, UP0 ;  /* 0x00000001ff047887 */ /* 0x010fe40008000000 */
[----:B------:R-:W-:Y:S01]  /*3f70*/  USEL UR17, UR17, URZ, UP0 ;  /* 0x000000ff11117287 */ /* 0x000fe20008000000 */
[----:B------:R3:W-:Y:S03]  /*3f80*/  UTCBAR [UR9], URZ ;  /* 0x000000ff090073e9 */ /* 0x0007e600080000ff */
[----:B------:R-:W-:Y:S01]  /*3f90*/  LOP3.LUT R11, R11, UR4, RZ, 0x3c, !PT ;  /* 0x000000040b0b7c12 */ /* 0x000fe2000f8e3cff */
[----:B------:R-:W-:Y:S07]  /*3fa0*/  @P0 BRA `(.L_x_70) ;  /* 0xfffffff800a40947 */ /* 0x000fee000383ffff */
[----:B------:R-:W4:Y:S01]  /*3fb0*/  S2UR UR4, SR_CgaCtaId ;  /* 0x00000000000479c3 */ /* 0x000f220000008800 */
[----:B------:R-:W-:Y:S01]  /*3fc0*/  ELECT P0, URZ, PT ;  /* 0x0000000000ff782f */ /* 0x000fe20003800000 */
[----:B--2---:R-:W-:Y:S01]  /*3fd0*/  IMAD.MOV.U32 R0, RZ, RZ, 0x1 ;  /* 0x00000001ff007424 */ /* 0x004fe200078e00ff */
[----:B------:R-:W-:Y:S01]  /*3fe0*/  UIADD3 UR7, UPT, UPT, UR7, 0x130, URZ ;  /* 0x0000013007077890 */ /* 0x000fe2000fffe0ff */
[----:B------:R-:W-:Y:S01]  /*3ff0*/  SHF.L.U32 R3, R11, 0x1f, RZ ;  /* 0x0000001f0b037819 */ /* 0x000fe200000006ff */
[----:B------:R-:W-:-:S03]  /*4000*/  UMOV UR5, 0x40 ;  /* 0x0000004000057882 */ /* 0x000fc60000000000 */
[----:B------:R-:W-:Y:S01]  /*4010*/  UVIRTCOUNT.DEALLOC.SMPOOL 0x80 ;  /* 0x000000800000784c */ /* 0x000fe20000000000 */
[----:B----4-:R-:W-:Y:S02]  /*4020*/  ULEA UR4, UR4, UR5, 0x18 ;  /* 0x0000000504047291 */ /* 0x010fe4000f8ec0ff */
[----:B------:R-:W-:-:S07]  /*4030*/  ULEA UR5, UR17, UR7, 0x3 ;  /* 0x0000000711057291 */ /* 0x000fce000f8e18ff */
[----:B------:R2:W-:Y:S02]  /*4040*/  @P0 STS.U8 [UR4+0x1c], R0 ;  /* 0x00001c00ff000988 */ /* 0x0005e40008000004 */
[----:B------:R-:W4:Y:S02]  /*4050*/  SYNCS.PHASECHK.TRANS64.TRYWAIT P0, [UR5], R3 ;  /* 0x00000003ff0075a7 */ /* 0x000f240008001105 */
[----:B--2-4-:R-:W-:Y:S05]  /*4060*/  @!P0 BRA `(.L_x_71) ;  /* 0x0000004400548947 */ /* 0x014fea0003800000 */
.L_x_162:
[----:B------:R-:W-:-:S04]  /*4070*/  UIADD3 UR6, UPT, UPT, UR17, 0x1, URZ ;  /* 0x0000000111067890 */ /* 0x000fc8000fffe0ff */
[----:B------:R-:W-:-:S04]  /*4080*/  UISETP.NE.AND UP0, UPT, UR6, 0x2, UPT ;  /* 0x000000020600788c */ /* 0x000fc8000bf05270 */
[----:B------:R-:W-:Y:S02]  /*4090*/  USEL UR5, URZ, 0x1, UP0 ;  /* 0x00000001ff057887 */ /* 0x000fe40008000000 */
[----:B------:R-:W-:-:S04]  /*40a0*/  USEL UR6, UR6, URZ, UP0 ;  /* 0x000000ff06067287 */ /* 0x000fc80008000000 */
[----:B------:R-:W-:Y:S01]  /*40b0*/  ULEA UR6, UR6, UR7, 0x3 ;  /* 0x0000000706067291 */ /* 0x000fe2000f8e18ff */
[----:B--2---:R-:W-:-:S04]  /*40c0*/  LOP3.LUT R3, R11, UR5, RZ, 0x3c, !PT ;  /* 0x000000050b037c12 */ /* 0x004fc8000f8e3cff */
[----:B------:R-:W-:-:S04]  /*40d0*/  SHF.L.U32 R3, R3, 0x1f, RZ ;  /* 0x0000001f03037819 */ /* 0x000fc800000006ff */
[----:B------:R-:W2:Y:S02]  /*40e0*/  SYNCS.PHASECHK.TRANS64.TRYWAIT P0, [UR6], R3 ;  /* 0x00000003ff0075a7 */ /* 0x000ea40008001106 */
[----:B--2---:R-:W-:Y:S05]  /*40f0*/  @!P0 BRA `(.L_x_72) ;  /* 0x0000004400488947 */ /* 0x004fea0003800000 */
.L_x_164:
[----:B------:R-:W-:Y:S01]  /*4100*/  NOP ;  /* 0x0000000000007918 */ /* 0x000fe20000000000 */
[----:B--2---:R-:W2:Y:S01]  /*4110*/  LDS R0, [UR4+0x14] ;  /* 0x00001404ff007984 */ /* 0x004ea20008000800 */
[----:B------:R-:W-:Y:S01]  /*4120*/  LOP3.LUT R2, R2, 0xffff, RZ, 0xc0, !PT ;  /* 0x0000ffff02027812 */ /* 0x000fe200078ec0ff */
[----:B------:R-:W-:Y:S02]  /*4130*/  IMAD.MOV.U32 R3, RZ, RZ, 0xffff ;  /* 0x0000ffffff037424 */ /* 0x000fe400078e00ff */
[----:B------:R-:W-:Y:S01]  /*4140*/  IMAD.MOV.U32 R5, RZ, RZ, 0x1 ;  /* 0x00000001ff057424 */ /* 0x000fe200078e00ff */
[----:B------:R-:W-:-:S04]  /*4150*/  SHF.R.U32.HI R2, RZ, 0x5, R2 ;  /* 0x00000005ff027819 */ /* 0x000fc80000011602 */
[-C--:B------:R-:W-:Y:S02]  /*4160*/  SHF.L.U32 R3, R3, R2.reuse, RZ ;  /* 0x0000000203037219 */ /* 0x080fe400000006ff */
[----:B------:R-:W-:Y:S02]  /*4170*/  SHF.L.U32 R5, R5, R2, RZ ;  /* 0x0000000205057219 */ /* 0x000fe400000006ff */
[----:B--2---:R-:W-:-:S04]  /*4180*/  LOP3.LUT R0, R0, R3, RZ, 0xc0, !PT ;  /* 0x0000000300007212 */ /* 0x004fc800078ec0ff */
[----:B------:R-:W-:-:S13]  /*4190*/  ISETP.NE.AND P0, PT, R0, R3, PT ;  /* 0x000000030000720c */ /* 0x000fda0003f05270 */
[----:B------:R-:W-:Y:S05]  /*41a0*/  @P0 BRA `(.L_x_73) ;  /* 0x00000000005c0947 */ /* 0x000fea0003800000 */
[----:B------:R-:W2:Y:S02]  /*41b0*/  LDS R0, [UR4+0x18] ;  /* 0x00001804ff007984 */ /* 0x000ea40008000800 */
[----:B--2---:R-:W-:-:S04]  /*41c0*/  LOP3.LUT R0, R0, R5, RZ, 0xc0, !PT ;  /* 0x0000000500007212 */ /* 0x004fc800078ec0ff */
[----:B------:R-:W-:-:S13]  /*41d0*/  ISETP.NE.AND P0, PT, R0, R5, PT ;  /* 0x000000050000720c */ /* 0x000fda0003f05270 */
[----:B------:R-:W-:Y:S05]  /*41e0*/  @P0 BRA `(.L_x_74) ;  /* 0x0000000000400947 */ /* 0x000fea0003800000 */
[----:B------:R-:W-:Y:S01]  /*41f0*/  R2UR UR8, R3 ;  /* 0x00000000030872ca */ /* 0x000fe200000e0000 */
[----:B------:R-:W2:Y:S01]  /*4200*/  S2R R2, SR_LANEID ;  /* 0x0000000000027919 */ /* 0x000ea20000000000 */
[----:B------:R-:W-:Y:S01]  /*4210*/  LOP3.LUT R5, RZ, R5, RZ, 0x33, !PT ;  /* 0x00000005ff057212 */ /* 0x000fe200078e33ff */
[----:B------:R-:W-:Y:S02]  /*4220*/  VOTEU.ANY UR7, UPT, PT ;  /* 0x0000000000077886 */ /* 0x000fe400038e0100 */
[----:B------:R-:W-:Y:S01]  /*4230*/  UFLO.U32 UR7, UR7 ;  /* 0x00000007000772bd */ /* 0x000fe200080e0000 */
[----:B------:R-:W4:Y:S07]  /*4240*/  REDUX UR5, R5 ;  /* 0x00000000050573c4 */ /* 0x000f2e0000000000 */
[----:B------:R-:W-:-:S06]  /*4250*/  ULOP3.LUT UR8, URZ, UR8, URZ, 0x33, !UPT ;  /* 0x00000008ff087292 */ /* 0x000fcc000f8e33ff */
[----:B------:R-:W-:-:S04]  /*4260*/  IMAD.U32 R0, RZ, RZ, UR8 ;  /* 0x00000008ff007e24 */ /* 0x000fc8000f8e00ff */
[----:B------:R-:W1:Y:S02]  /*4270*/  REDUX UR6, R0 ;  /* 0x00000000000673c4 */ /* 0x000e640000000000 */
[----:B------:R1:W-:Y:S01]  /*4280*/  UTCATOMSWS.AND URZ, UR8 ;  /* 0x0000000800ff79e3 */ /* 0x0003e20008000000 */
[----:B--2---:R-:W-:Y:S01]  /*4290*/  ISETP.EQ.U32.AND P0, PT, R2, UR7, PT ;  /* 0x0000000702007c0c */ /* 0x004fe2000bf02070 */
[----:B----4-:R-:W-:Y:S02]  /*42a0*/  IMAD.U32 R2, RZ, RZ, UR5 ;  /* 0x00000005ff027e24 */ /* 0x010fe4000f8e00ff */
[----:B-1----:R-:W-:-:S10]  /*42b0*/  IMAD.U32 R3, RZ, RZ, UR6 ;  /* 0x00000006ff037e24 */ /* 0x002fd4000f8e00ff */
[----:B------:R1:W-:Y:S04]  /*42c0*/  @P0 ATOMS.AND RZ, [UR4+0x14], R3 ;  /* 0x00001403ffff098c */ /* 0x0003e8000a800004 */
[----:B------:R1:W-:Y:S01]  /*42d0*/  @P0 ATOMS.AND RZ, [UR4+0x18], R2 ;  /* 0x00001802ffff098c */ /* 0x0003e2000a800004 */
[----:B------:R-:W-:Y:S05]  /*42e0*/  BRA `(.L_x_75) ;  /* 0x0000000000147947 */ /* 0x000fea0003800000 */
.L_x_74:
[----:B------:R-:W-:Y:S02]  /*42f0*/  MOV R2, 0x4310 ;  /* 0x0000431000027802 */ /* 0x000fe40000000f00 */
[----:B-1-3-5:R-:W-:Y:S05]  /*4300*/  CALL.REL.NOINC `($__internal_0_$__cuda_sm10x_tcgen05_guardrail_trap_col_being_dealloced_not_returned_by_alloc) ;  /* 0x0000004400c07944 */ /* 0x02afea0003c00000 */
[----:B------:R-:W-:Y:S05]  /*4310*/  BRA `(.L_x_75) ;  /* 0x0000000000087947 */ /* 0x000fea0003800000 */
.L_x_73:
[----:B------:R-:W-:Y:S02]  /*4320*/  MOV R2, 0x4340 ;  /* 0x0000434000027802 */ /* 0x000fe40000000f00 */
[----:B-1-3-5:R-:W-:Y:S05]  /*4330*/  CALL.REL.NOINC `($__internal_2_$__cuda_sm10x_tcgen05_guardrail_trap_unallocated_columns_being_dealloced) ;  /* 0x0000004400cc7944 */ /* 0x02afea0003c00000 */
.L_x_75:
[----:B------:R-:W-:Y:S01]  /*4340*/  NOP ;  /* 0x0000000000007918 */ /* 0x000fe20000000000 */
[----:B---3--:R-:W-:Y:S05]  /*4350*/  EXIT ;  /* 0x000000000000794d */ /* 0x008fea0003800000 */
.L_x_59:
[----:B------:R-:W2:Y:S01]  /*4360*/  LDC R3, c[0x0][0x384] ;  /* 0x0000e100ff037b82 */ /* 0x000ea20000000800 */
[----:B------:R-:W-:Y:S01]  /*4370*/  UISETP.NE.OR UP6, UPT, UR4, 0x3, !UP6 ;  /* 0x000000030400788c */ /* 0x000fe2000f7c5670 */
[----:B--2---:R-:W-:-:S08]  /*4380*/  IADD3 R3, PT, PT, R3, 0x3f, RZ ;  /* 0x0000003f03037810 */ /* 0x004fd00007ffe0ff */
[----:B------:R-:W-:Y:S05]  /*4390*/  BRA.U UP6, `(.L_x_76) ;  /* 0x0000001106907547 */ /* 0x000fea000b800000 */
[----:B------:R-:W2:Y:S01]  /*43a0*/  LDC R24, c[0x0][0x388] ;  /* 0x0000e200ff187b82 */ /* 0x000ea20000000800 */
[----:B------:R-:W3:Y:S01]  /*43b0*/  LDCU.64 UR6, c[0x0][0x888] ;  /* 0x00011100ff0677ac */ /* 0x000ee20008000a00 */
[----:B------:R-:W-:Y:S01]  /*43c0*/  SHF.R.S32.HI R30, RZ, 0x1f, R3 ;  /* 0x0000001fff1e7819 */ /* 0x000fe20000011403 */
[----:B------:R-:W-:Y:S01]  /*43d0*/  IMAD.MOV.U32 R38, RZ, RZ, 0x1 ;  /* 0x00000001ff267424 */ /* 0x000fe200078e00ff */
[----:B------:R-:W4:Y:S02]  /*43e0*/  LDCU.64 UR4, c[0x0][0x890] ;  /* 0x00011200ff0477ac */ /* 0x000f240008000a00 */
[----:B------:R-:W-:Y:S01]  /*43f0*/  LEA.HI R30, R30, R3, RZ, 0x6 ;  /* 0x000000031e1e7211 */ /* 0x000fe200078f30ff */
[----:B------:R-:W-:Y:S01]  /*4400*/  IMAD.MOV.U32 R29, RZ, RZ, RZ ;  /* 0x000000ffff1d7224 */ /* 0x000fe200078e00ff */
[----:B------:R-:W1:Y:S01]  /*4410*/  LDC R0, c[0x0][0xb30] ;  /* 0x0002cc00ff007b82 */ /* 0x000e620000000800 */
[----:B------:R-:W-:Y:S01]  /*4420*/  UMOV UR15, 0x400 ;  /* 0x00000400000f7882 */ /* 0x000fe20000000000 */
[----:B------:R-:W-:Y:S01]  /*4430*/  IMAD.MOV.U32 R27, RZ, RZ, 0x1000 ;  /* 0x00001000ff1b7424 */ /* 0x000fe200078e00ff */
[----:B------:R-:W-:Y:S01]  /*4440*/  ULEA UR15, UR45, UR15, 0x18 ;  /* 0x0000000f2d0f7291 */ /* 0x000fe2000f8ec0ff */
[----:B------:R-:W-:Y:S01]  /*4450*/  SHF.R.S32.HI R30, RZ, 0x6, R30 ;  /* 0x00000006ff1e7819 */ /* 0x000fe2000001141e */
[----:B------:R-:W-:-:S02]  /*4460*/  USEL UR16, URZ, 0x1, UP5 ;  /* 0x00000001ff107887 */ /* 0x000fc4000a800000 */
[----:B------:R-:W-:Y:S01]  /*4470*/  UIADD3 UR14, UPT, UPT, UR15, 0x118, URZ ;  /* 0x000001180f0e7890 */ /* 0x000fe2000fffe0ff */
[----:B------:R-:W1:Y:S01]  /*4480*/  LDC R25, c[0x0][0x370] ;  /* 0x0000dc00ff197b82 */ /* 0x000e620000000800 */
[----:B------:R-:W-:Y:S02]  /*4490*/  UPLOP3.LUT UP2, UPT, UPT, UPT, UPT, 0x40, 0x4 ;  /* 0x000000000004789c */ /* 0x000fe40003f4e870 */
[----:B---3--:R-:W-:Y:S02]  /*44a0*/  UISETP.NE.U32.AND UP1, UPT, UR6, URZ, UPT ;  /* 0x000000ff0600728c */ /* 0x008fe4000bf25070 */
[----:B------:R-:W-:Y:S02]  /*44b0*/  UPRMT UR14, URZ, 0x654, UR14 ;  /* 0x00000654ff0e7896 */ /* 0x000fe4000800000e */
[----:B------:R-:W-:Y:S01]  /*44c0*/  UISETP.NE.AND.EX UP1, UPT, UR7, URZ, UPT, UP1 ;  /* 0x000000ff0700728c */ /* 0x000fe2000bf25310 */
[----:B------:R-:W3:Y:S01]  /*44d0*/  LDC R2, c[0x0][0xb0c] ;  /* 0x0002c300ff027b82 */ /* 0x000ee20000000800 */
[C---:B--2---:R-:W-:Y:S01]  /*44e0*/  R2UR UR7, R24.reuse ;  /* 0x00000000180772ca */ /* 0x044fe200000e0000 */
[----:B----4-:R-:W-:Y:S01]  /*44f0*/  UISETP.NE.U32.AND UP4, UPT, UR4, URZ, UPT ;  /* 0x000000ff0400728c */ /* 0x010fe2000bf85070 */
[----:B------:R-:W-:Y:S01]  /*4500*/  R2UR UR6, R24 ;  /* 0x00000000180672ca */ /* 0x000fe200000e0000 */
[----:B------:R-:W-:-:S02]  /*4510*/  UMOV UR17, URZ ;  /* 0x000000ff00117c82 */ /* 0x000fc40008000000 */
[----:B------:R-:W-:Y:S02]  /*4520*/  UISETP.NE.AND.EX UP4, UPT, UR5, URZ, UPT, UP4 ;  /* 0x000000ff0500728c */ /* 0x000fe4000bf85340 */
[----:B------:R-:W2:Y:S01]  /*4530*/  LDC R18, c[0x0][0xb20] ;  /* 0x0002c800ff127b82 */ /* 0x000ea20000000800 */
[----:B-1----:R-:W-:-:S07]  /*4540*/  ISETP.NE.AND P1, PT, R0, 0x1, PT ;  /* 0x000000010000780c */ /* 0x002fce0003f25270 */
[----:B-----5:R-:W1:Y:S08]  /*4550*/  LDC.64 R32, c[0x0][0x348] ;  /* 0x0000d200ff207b82 */ /* 0x020e700000000a00 */
[----:B------:R-:W4:Y:S08]  /*4560*/  LDC.64 R16, c[0x0][0xb10] ;  /* 0x0002c400ff107b82 */ /* 0x000f300000000a00 */
[----:B------:R-:W1:Y:S08]  /*4570*/  LDC.64 R6, c[0x0][0xb18] ;  /* 0x0002c600ff067b82 */ /* 0x000e700000000a00 */
[----:B------:R-:W1:Y:S08]  /*4580*/  LDC.64 R4, c[0x0][0xb28] ;  /* 0x0002ca00ff047b82 */ /* 0x000e700000000a00 */
[----:B---3--:R-:W1:Y:S02]  /*4590*/  LDC R28, c[0x0][0x374] ;  /* 0x0000dd00ff1c7b82 */ /* 0x008e640000000800 */
.L_x_85:
[----:B------:R-:W-:Y:S02]  /*45a0*/  IABS R14, R30 ;  /* 0x0000001e000e7213 */ /* 0x000fe40000000000 */
[----:B------:R-:W-:Y:S02]  /*45b0*/  SHF.L.U32 R0, R29, 0x1f, RZ ;  /* 0x0000001f1d007819 */ /* 0x000fe400000006ff */
[----:B---3--:R-:W3:Y:S01]  /*45c0*/  I2F.RP R9, R14 ;  /* 0x0000000e00097306 */ /* 0x008ee20000209400 */
[----:B------:R-:W-:Y:S01]  /*45d0*/  IABS R10, R24 ;  /* 0x00000018000a7213 */ /* 0x000fe20000000000 */
[----:B------:R-:W5:Y:S01]  /*45e0*/  SYNCS.PHASECHK.TRANS64.TRYWAIT P2, [UR15+0x110], R0 ;  /* 0x00011000ff0075a7 */ /* 0x000f62000804110f */
[----:B------:R-:W-:Y:S02]  /*45f0*/  IABS R12, R30 ;  /* 0x0000001e000c7213 */ /* 0x000fe40000000000 */
[----:B------:R-:W-:Y:S05]  /*4600*/  ISETP.NE.AND P3, PT, R30, RZ, PT ;  /* 0x000000ff1e00720c */ /* 0x000fea0003f65270 */
[----:B------:R-:W2:Y:S01]  /*4610*/  I2F.RP R11, R10 ;  /* 0x0000000a000b7306 */ /* 0x000ea20000209400 */
[----:B------:R-:W-:Y:S09]  /*4620*/  IMAD.MOV R12, RZ, RZ, -R12 ;  /* 0x000000ffff0c7224 */ /* 0x000ff200078e0a0c */
[----:B---3--:R-:W3:Y:S10]  /*4630*/  MUFU.RCP R3, R9 ;  /* 0x0000000900037308 */ /* 0x008ef40000001000 */
[----:B--2---:R-:W2:Y:S01]  /*4640*/  MUFU.RCP R11, R11 ;  /* 0x0000000b000b7308 */ /* 0x004ea20000001000 */
[----:B---3--:R-:W-:Y:S09]  /*4650*/  VIADD R22, R3, 0xffffffe ;  /* 0x0ffffffe03167836 */ /* 0x008ff20000000000 */
[----:B------:R-:W3:Y:S01]  /*4660*/  F2I.FTZ.U32.TRUNC.NTZ R23, R22 ;  /* 0x0000001600177305 */ /* 0x000ee2000021f000 */
[----:B--2---:R-:W-:Y:S09]  /*4670*/  VIADD R9, R11, 0xffffffe ;  /* 0x0ffffffe0b097836 */ /* 0x004ff20000000000 */
[----:B------:R-:W2:Y:S01]  /*4680*/  F2I.FTZ.U32.TRUNC.NTZ R9, R9 ;  /* 0x0000000900097305 */ /* 0x000ea2000021f000 */
[--C-:B---3--:R-:W-:Y:S02]  /*4690*/  IMAD.MOV R3, RZ, RZ, -R23.reuse ;  /* 0x000000ffff037224 */ /* 0x108fe400078e0a17 */
[----:B------:R-:W-:Y:S02]  /*46a0*/  IMAD.MOV.U32 R22, RZ, RZ, RZ ;  /* 0x000000ffff167224 */ /* 0x000fe400078e00ff */
[----:B------:R-:W-:Y:S01]  /*46b0*/  IMAD R20, R3, R14, RZ ;  /* 0x0000000e03147224 */ /* 0x000fe200078e02ff */
[----:B------:R-:W-:Y:S03]  /*46c0*/  IABS R3, R19 ;  /* 0x0000001300037213 */ /* 0x000fe60000000000 */
[----:B------:R-:W-:Y:S06]  /*46d0*/  IMAD.HI.U32 R20, R23, R20, R22 ;  /* 0x0000001417147227 */ /* 0x000fec00078e0016 */
[----:B------:R-:W-:Y:S04]  /*46e0*/  IMAD.HI.U32 R31, R20, R3, RZ ;  /* 0x00000003141f7227 */ /* 0x000fe800078e00ff */
[----:B------:R-:W-:Y:S05]  /*46f0*/  IMAD R3, R31, R12, R3 ;  /* 0x0000000c1f037224 */ /* 0x000fea00078e0203 */
[----:B------:R-:W-:Y:S11]  /*4700*/  ISETP.GT.U32.AND P0, PT, R14, R3, PT ;  /* 0x000000030e00720c */ /* 0x000ff60003f04070 */
[----:B------:R-:W-:Y:S02]  /*4710*/  @!UPT UIADD3 URZ, UPT, UPT, URZ, URZ, URZ ;  /* 0x000000fffffff290 */ /* 0x000fe4000fffe0ff */
[-C--:B------:R-:W-:Y:S01]  /*4720*/  @!P0 IADD3 R3, PT, PT, R3, -R14.reuse, RZ ;  /* 0x8000000e03038210 */ /* 0x080fe20007ffe0ff */
[----:B------:R-:W-:Y:S03]  /*4730*/  @!P0 VIADD R31, R31, 0x1 ;  /* 0x000000011f1f8836 */ /* 0x000fe60000000000 */
[----:B------:R-:W-:Y:S02]  /*4740*/  ISETP.GE.U32.AND P4, PT, R3, R14, PT ;  /* 0x0000000e0300720c */ /* 0x000fe40003f86070 */
[----:B------:R-:W-:Y:S04]  /*4750*/  LOP3.LUT R3, R19, R30, RZ, 0x3c, !PT ;  /* 0x0000001e13037212 */ /* 0x000fe800078e3cff */
[----:B------:R-:W-:Y:S07]  /*4760*/  ISETP.GE.AND P0, PT, R3, RZ, PT ;  /* 0x000000ff0300720c */ /* 0x000fee0003f06270 */
[----:B------:R-:W-:Y:S01]  /*4770*/  @P4 IADD3 R31, PT, PT, R31, 0x1, RZ ;  /* 0x000000011f1f4810 */ /* 0x000fe20007ffe0ff */
[----:B--2--5:R-:W-:Y:S06]  /*4780*/  @!P2 BRA `(.L_x_77) ;  /* 0x0000003c00bca947 */ /* 0x024fec0003800000 */
.L_x_166:
[----:B------:R-:W-:Y:S01]  /*4790*/  MOV R15, R9 ;  /* 0x00000009000f7202 */ /* 0x000fe20000000f00 */
[----:B------:R-:W3:Y:S01]  /*47a0*/  LDS.128 R20, [UR15+0x150] ;  /* 0x0001500fff147984 */ /* 0x000ee20008000c00 */
[----:B--2---:R-:W-:Y:S02]  /*47b0*/  IMAD.MOV R0, RZ, RZ, -R9 ;  /* 0x000000ffff007224 */ /* 0x004fe400078e0a09 */
[----:B------:R-:W-:Y:S01]  /*47c0*/  @!P0 IMAD.MOV R31, RZ, RZ, -R31 ;  /* 0x000000ffff1f8224 */ /* 0x000fe200078e0a1f */
[----:B------:R-:W-:Y:S01]  /*47d0*/  @!P3 LOP3.LUT R31, RZ, R30, RZ, 0x33, !PT ;  /* 0x0000001eff1fb212 */ /* 0x000fe200078e33ff */
[----:B------:R-:W-:Y:S01]  /*47e0*/  IMAD R36, R0, R10, RZ ;  /* 0x0000000a00247224 */ /* 0x000fe200078e02ff */
[----:B------:R-:W-:Y:S01]  /*47f0*/  ISETP.GE.AND P0, PT, R26, 0x1, PT ;  /* 0x000000011a00780c */ /* 0x000fe20003f06270 */
[----:B------:R-:W-:Y:S01]  /*4800*/  IMAD.MOV.U32 R14, RZ, RZ, RZ ;  /* 0x000000ffff0e7224 */ /* 0x000fe200078e00ff */
[----:B------:R-:W-:Y:S01]  /*4810*/  IABS R3, R31 ;  /* 0x0000001f00037213 */ /* 0x000fe20000000000 */
[----:B------:R-:W-:Y:S01]  /*4820*/  @!PT LDS RZ, [RZ] ;  /* 0x00000000fffff984 */ /* 0x000fe20000000800 */
[----:B------:R-:W-:Y:S01]  /*4830*/  @!PT LDS RZ, [RZ] ;  /* 0x00000000fffff984 */ /* 0x000fe20000000800 */
[----:B------:R-:W-:Y:S01]  /*4840*/  @!PT LDS RZ, [RZ] ;  /* 0x00000000fffff984 */ /* 0x000fe20000000800 */
[----:B------:R-:W-:Y:S01]  /*4850*/  @!PT LDS RZ, [RZ] ;  /* 0x00000000fffff984 */ /* 0x000fe20000000800 */
[----:B------:R2:W-:Y:S06]  /*4860*/  MEMBAR.ALL.CTA ;  /* 0x0000000000007992 */ /* 0x0005ec0000008000 */
[----:B--2---:R-:W2:Y:S01]  /*4870*/  FENCE.VIEW.ASYNC.S ;  /* 0x00000000000073c6 */ /* 0x004ea20000000000 */
[----:B------:R-:W-:Y:S01]  /*4880*/  LOP3.LUT R34, R31, R24, RZ, 0x3c, !PT ;  /* 0x000000181f227212 */ /* 0x000fe200078e3cff */
[----:B------:R-:W-:Y:S06]  /*4890*/  IMAD.HI.U32 R36, R9, R36, R14 ;  /* 0x0000002409247227 */ /* 0x000fec00078e000e */
[----:B------:R-:W-:Y:S04]  /*48a0*/  IMAD.HI.U32 R36, R36, R3, RZ ;  /* 0x0000000324247227 */ /* 0x000fe800078e00ff */
[----:B------:R-:W-:Y:S04]  /*48b0*/  IMAD.MOV R0, RZ, RZ, -R36 ;  /* 0x000000ffff007224 */ /* 0x000fe800078e0a24 */
[C---:B------:R-:W-:Y:S05]  /*48c0*/  IMAD R3, R10.reuse, R0, R3 ;  /* 0x000000000a037224 */ /* 0x040fea00078e0203 */
[----:B------:R-:W-:Y:S01]  /*48d0*/  ISETP.GT.U32.AND P4, PT, R10, R3, PT ;  /* 0x000000030a00720c */ /* 0x000fe20003f84070 */
[----:B--2---:R-:W-:Y:S01]  /*48e0*/  SYNCS.ARRIVE.TRANS64.RED.A1T0 RZ, [UR14], RZ ;  /* 0x000000ffffff79a7 */ /* 0x004fe2000810040e */
[----:B---3--:R-:W-:Y:S11]  /*48f0*/  LOP3.LUT P3, RZ, R22, 0x1, RZ, 0xc0, !PT ;  /* 0x0000000116ff7812 */ /* 0x008ff6000786c0ff */
[-C--:B------:R-:W-:Y:S04]  /*4900*/  @!P4 IADD3 R3, PT, PT, R3, -R10.reuse, RZ ;  /* 0x8000000a0303c210 */ /* 0x080fe80007ffe0ff */
[----:B------:R-:W-:Y:S02]  /*4910*/  ISETP.GE.U32.AND P5, PT, R3, R10, PT ;  /* 0x0000000a0300720c */ /* 0x000fe40003fa6070 */
[----:B------:R-:W-:Y:S02]  /*4920*/  @P3 MOV R13, R20 ;  /* 0x00000014000d3202 */ /* 0x000fe40000000f00 */
[----:B------:R-:W-:Y:S01]  /*4930*/  @P3 LOP3.LUT R8, R21, 0xffff, RZ, 0xc0, !PT ;  /* 0x0000ffff15083812 */ /* 0x000fe200078ec0ff */
[----:B------:R-:W-:Y:S08]  /*4940*/  @!P0 BRA `(.L_x_78) ;  /* 0x0000000000a48947 */ /* 0x000ff00003800000 */
[----:B-1----:R-:W-:Y:S01]  /*4950*/  IMAD.HI.U32 R39, R28, R7, RZ ;  /* 0x000000071c277227 */ /* 0x002fe200078e00ff */
[----:B------:R-:W-:Y:S02]  /*4960*/  ISETP.NE.AND P0, PT, R6, 0x1, PT ;  /* 0x000000010600780c */ /* 0x000fe40003f05270 */
[----:B------:R-:W-:Y:S01]  /*4970*/  ISETP.NE.AND P2, PT, R26, 0x1, PT ;  /* 0x000000011a00780c */ /* 0x000fe20003f45270 */
[----:B----4-:R-:W-:Y:S01]  /*4980*/  IMAD.HI.U32 R40, R25, R16, RZ ;  /* 0x0000001019287227 */ /* 0x010fe200078e00ff */
[----:B------:R-:W-:Y:S02]  /*4990*/  SHF.R.U32.HI R39, RZ, R18, R39 ;  /* 0x00000012ff277219 */ /* 0x000fe40000011627 */
[----:B------:R-:W-:Y:S01]  /*49a0*/  ISETP.NE.AND P6, PT, R2, 0x1, PT ;  /* 0x000000010200780c */ /* 0x000fe20003fc5270 */
[----:B------:R-:W-:Y:S01]  /*49b0*/  IMAD.HI.U32 R42, R13, R16, RZ ;  /* 0x000000100d2a7227 */ /* 0x000fe200078e00ff */
[----:B------:R-:W-:Y:S02]  /*49c0*/  SHF.R.U32.HI R40, RZ, R17, R40 ;  /* 0x00000011ff287219 */ /* 0x000fe40000011628 */
[----:B------:R-:W-:Y:S01]  /*49d0*/  SEL R3, R28, R39, !P0 ;  /* 0x000000271c037207 */ /* 0x000fe20004000000 */
[C---:B------:R-:W-:Y:S01]  /*49e0*/  IMAD.HI.U32 R39, R8.reuse, R7, RZ ;  /* 0x0000000708277227 */ /* 0x040fe200078e00ff */
[----:B------:R-:W-:Y:S02]  /*49f0*/  SEL R11, R25, R40, !P6 ;  /* 0x00000028190b7207 */ /* 0x000fe40007000000 */
[----:B------:R-:W-:Y:S01]  /*4a00*/  SHF.R.U32.HI R42, RZ, R17, R42 ;  /* 0x00000011ff2a7219 */ /* 0x000fe2000001162a */
[----:B------:R-:W-:Y:S01]  /*4a10*/  IMAD.HI.U32 R44, R3, R4, RZ ;  /* 0x00000004032c7227 */ /* 0x000fe200078e00ff */
[----:B------:R-:W-:Y:S03]  /*4a20*/  SHF.R.U32.HI R39, RZ, R18, R39 ;  /* 0x00000012ff277219 */ /* 0x000fe60000011627 */
[----:B------:R-:W-:Y:S01]  /*4a30*/  IMAD.HI.U32 R40, R11, R4, RZ ;  /* 0x000000040b287227 */ /* 0x000fe200078e00ff */
[----:B------:R-:W-:Y:S02]  /*4a40*/  @P2 SHF.R.U32.HI R3, RZ, R5, R44 ;  /* 0x00000005ff032219 */ /* 0x000fe4000001162c */
[----:B------:R-:W-:Y:S02]  /*4a50*/  SEL R9, R8, R39, !P0 ;  /* 0x0000002708097207 */ /* 0x000fe40004000000 */
[----:B------:R-:W-:Y:S01]  /*4a60*/  @P2 SHF.R.U32.HI R11, RZ, R5, R40 ;  /* 0x00000005ff0b2219 */ /* 0x000fe20000011628 */
[C---:B------:R-:W-:Y:S01]  /*4a70*/  IMAD R10, R26.reuse, R3, RZ ;  /* 0x000000031a0a7224 */ /* 0x040fe200078e02ff */
[----:B------:R-:W-:Y:S01]  /*4a80*/  SEL R3, R13, R42, !P6 ;  /* 0x0000002a0d037207 */ /* 0x000fe20007000000 */
[C---:B------:R-:W-:Y:S03]  /*4a90*/  IMAD.HI.U32 R14, R9.reuse, R4, RZ ;  /* 0x00000004090e7227 */ /* 0x040fe600078e00ff */
[----:B------:R-:W-:Y:S01]  /*4aa0*/  ISETP.GE.AND P0, PT, R9, R10, PT ;  /* 0x0000000a0900720c */ /* 0x000fe20003f06270 */
[C---:B------:R-:W-:Y:S01]  /*4ab0*/  IMAD R12, R26.reuse, R11, RZ ;  /* 0x0000000b1a0c7224 */ /* 0x040fe200078e02ff */
[-C--:B------:R-:W-:Y:S04]  /*4ac0*/  SHF.R.U32.HI R14, RZ, R5.reuse, R14 ;  /* 0x00000005ff0e7219 */ /* 0x080fe8000001160e */
[----:B------:R-:W-:Y:S02]  /*4ad0*/  ISETP.GE.OR P0, PT, R3, R12, P0 ;  /* 0x0000000c0300720c */ /* 0x000fe40000706670 */
[----:B------:R-:W-:Y:S05]  /*4ae0*/  SEL R15, R9, R14, !P2 ;  /* 0x0000000e090f7207 */ /* 0x000fea0005000000 */
[----:B------:R-:W-:Y:S04]  /*4af0*/  IMAD.MOV R14, RZ, RZ, -R15 ;  /* 0x000000ffff0e7224 */ /* 0x000fe800078e0a0f */
[----:B------:R-:W-:Y:S02]  /*4b00*/  IMAD R14, R26, R14, R9 ;  /* 0x0000000e1a0e7224 */ /* 0x000fe400078e0209 */
[C---:B------:R-:W-:Y:S05]  /*4b10*/  @!P0 IMAD.HI.U32 R10, R3.reuse, R4, RZ ;  /* 0x00000004030a8227 */ /* 0x040fea00078e00ff */
[----:B------:R-:W-:Y:S04]  /*4b20*/  @!P0 SHF.R.U32.HI R10, RZ, R5, R10 ;  /* 0x00000005ff0a8219 */ /* 0x000fe8000001160a */
[----:B------:R-:W-:Y:S01]  /*4b30*/  @!P0 SEL R0, R3, R10, !P2 ;  /* 0x0000000a03008207 */ /* 0x000fe20005000000 */
[----:B------:R-:W-:Y:S03]  /*4b40*/  IMAD.MOV R10, RZ, RZ, -R3 ;  /* 0x000000ffff0a7224 */ /* 0x000fe600078e0a03 */
[----:B------:R-:W-:Y:S01]  /*4b50*/  @!P0 IADD3 R15, PT, PT, R15, -R0, RZ ;  /* 0x800000000f0f8210 */ /* 0x000fe20007ffe0ff */
[----:B------:R-:W-:Y:S01]  /*4b60*/  @!P0 IMAD R0, R11, R14, R0 ;  /* 0x0000000e0b008224 */ /* 0x000fe200078e0200 */
[----:B------:R-:W-:Y:S01]  /*4b70*/  IADD3 R11, PT, PT, -R9, RZ, RZ ;  /* 0x000000ff090b7210 */ /* 0x000fe20007ffe1ff */
[----:B------:R-:W-:Y:S02]  /*4b80*/  IMAD R13, R2, R10, R13 ;  /* 0x0000000a020d7224 */ /* 0x000fe400078e020d */
[----:B------:R-:W-:Y:S02]  /*4b90*/  @!P0 IMAD R9, R15, R26, R3 ;  /* 0x0000001a0f098224 */ /* 0x000fe400078e0203 */
[----:B------:R-:W-:Y:S02]  /*4ba0*/  @!P0 IMAD.MOV.U32 R3, RZ, RZ, R0 ;  /* 0x000000ffff038224 */ /* 0x000fe400078e0000 */
[----:B------:R-:W-:Y:S02]  /*4bb0*/  IMAD R8, R6, R11, R8 ;  /* 0x0000000b06087224 */ /* 0x000fe400078e0208 */
[----:B------:R-:W-:Y:S02]  /*4bc0*/  IMAD R13, R3, R2, R13 ;  /* 0x00000002030d7224 */ /* 0x000fe400078e020d */
[----:B------:R-:W-:Y:S02]  /*4bd0*/  IMAD R8, R9, R6, R8 ;  /* 0x0000000609087224 */ /* 0x000fe400078e0208 */
.L_x_78:
[----:B------:R-:W-:Y:S05]  /*4be0*/  BRA.U UP2, `(.L_x_79) ;  /* 0x0000000102107547 */ /* 0x000fea000b800000 */
[----:B------:R-:W-:Y:S04]  /*4bf0*/  MOV R0, UR16 ;  /* 0x0000001000007c02 */ /* 0x000fe80008000f00 */
[----:B------:R-:W-:Y:S04]  /*4c00*/  SHF.L.U32 R3, R0, 0x1f, RZ ;  /* 0x0000001f00037819 */ /* 0x000fe800000006ff */
[----:B------:R-:W2:Y:S02]  /*4c10*/  SYNCS.PHASECHK.TRANS64.TRYWAIT P0, [UR15+0x108], R3 ;  /* 0x00010803ff0075a7 */ /* 0x000ea4000800110f */
[----:B--2---:R-:W-:Y:S05]  /*4c20*/  @!P0 BRA `(.L_x_80) ;  /* 0x0000003800ac8947 */ /* 0x004fea0003800000 */
.L_x_79:
[----:B------:R-:W-:Y:S01]  /*4c30*/  R2UR UR8, R34 ;  /* 0x00000000220872ca */ /* 0x000fe200000e0000 */
[----:B------:R-:W-:Y:S01]  /*4c40*/  @!P4 VIADD R36, R36, 0x1 ;  /* 0x000000012424c836 */ /* 0x000fe20000000000 */
[----:B------:R-:W-:Y:S01]  /*4c50*/  ISETP.NE.AND P0, PT, R24, RZ, PT ;  /* 0x000000ff1800720c */ /* 0x000fe20003f05270 */
[----:B--2---:R-:W-:Y:S01]  /*4c60*/  IMAD.MOV R0, RZ, RZ, -R31 ;  /* 0x000000ffff007224 */ /* 0x004fe200078e0a1f */
[----:B------:R-:W-:Y:S01]  /*4c70*/  R2UR UR11, R37 ;  /* 0x00000000250b72ca */ /* 0x000fe200000e0000 */
[----:B------:R-:W-:Y:S01]  /*4c80*/  @P5 VIADD R36, R36, 0x1 ;  /* 0x0000000124245836 */ /* 0x000fe20000000000 */
[----:B------:R-:W-:Y:S01]  /*4c90*/  R2UR UR12, R31 ;  /* 0x000000001f0c72ca */ /* 0x000fe200000e0000 */
[----:B------:R-:W-:Y:S01]  /*4ca0*/  IMAD R19, R30, R0, R19 ;  /* 0x000000001e137224 */ /* 0x000fe200078e0213 */
[----:B------:R-:W-:Y:S02]  /*4cb0*/  ISETP.NE.U32.AND P2, PT, RZ, UR4, PT ;  /* 0x00000004ff007c0c */ /* 0x000fe4000bf45070 */
[----:B------:R-:W-:Y:S02]  /*4cc0*/  R2UR UR13, R36 ;  /* 0x00000000240d72ca */ /* 0x000fe400000e0000 */
[----:B------:R-:W-:Y:S01]  /*4cd0*/  R2UR UR10, R19 ;  /* 0x00000000130a72ca */ /* 0x000fe200000e0000 */
[----:B------:R-:W-:Y:S01]  /*4ce0*/  UISETP.GE.AND UP3, UPT, UR8, URZ, UPT ;  /* 0x000000ff0800728c */ /* 0x000fe2000bf66270 */
[----:B------:R-:W-:Y:S01]  /*4cf0*/  ISETP.NE.AND.EX P2, PT, RZ, UR5, PT, P2 ;  /* 0x00000005ff007c0c */ /* 0x000fe2000bf45320 */
[----:B------:R-:W-:Y:S02]  /*4d00*/  VOTEU.ALL UP2, P0 ;  /* 0x0000000000ff7886 */ /* 0x000fe40000040000 */
[----:B------:R-:W-:Y:S07]  /*4d10*/  USHF.L.U32 UR11, UR11, 0x6, URZ ;  /* 0x000000060b0b7899 */ /* 0x000fee00080006ff */
[----:B------:R-:W-:Y:S02]  /*4d20*/  @!UP3 UIADD3 UR13, UPT, UPT, -UR13, URZ, URZ ;  /* 0x000000ff0d0db290 */ /* 0x000fe4000fffe1ff */
[----:B------:R-:W-:Y:S02]  /*4d30*/  @!UP2 ULOP3.LUT UR13, URZ, UR7, URZ, 0x33, !UPT ;  /* 0x00000007ff0da292 */ /* 0x000fe4000f8e33ff */
[----:B------:R-:W-:Y:S04]  /*4d40*/  USHF.L.U32 UR10, UR10, 0x6, URZ ;  /* 0x000000060a0a7899 */ /* 0x000fe800080006ff */
[----:B------:R-:W-:Y:S05]  /*4d50*/  IMAD R0, RZ, RZ, -UR13 ;  /* 0x8000000dff007e24 */ /* 0x000fea000f8e02ff */
[----:B------:R-:W-:Y:S11]  /*4d60*/  R2UR UR8, R0 ;  /* 0x00000000000872ca */ /* 0x000ff600000e0000 */
[----:B------:R-:W-:Y:S02]  /*4d70*/  @!UPT UIADD3 URZ, UPT, UPT, URZ, URZ, URZ ;  /* 0x000000fffffff290 */ /* 0x000fe4000fffe0ff */
[----:B------:R-:W-:Y:S01]  /*4d80*/  UIMAD UR12, UR6, UR8, UR12 ;  /* 0x00000008060c72a4 */ /* 0x000fe2000f8e020c */
[----:B------:R-:W-:Y:S11]  /*4d90*/  BRA.U !UP4, `(.L_x_81) ;  /* 0x000000010c347547 */ /* 0x000ff6000b800000 */
[----:B------:R-:W-:Y:S01]  /*4da0*/  UPLOP3.LUT UP0, UPT, UPT, UPT, UP1, 0x80, 0x8 ;  /* 0x000000000008789c */ /* 0x000fe20003f0f010 */
[----:B------:R-:W-:Y:S02]  /*4db0*/  HFMA2 R0, -RZ, RZ, 0, 5.9604644775390625e-08 ;  /* 0x00000001ff007431 */ /* 0x000fe400000001ff */
[----:B------:R-:W-:Y:S03]  /*4dc0*/  IMAD.MOV.U32 R59, RZ, RZ, 0x1 ;  /* 0x00000001ff3b7424 */ /* 0x000fe600078e00ff */
[----:B------:R-:W-:Y:S05]  /*4dd0*/  PLOP3.LUT P0, PT, PT, PT, UP0, 0x80, 0x8 ;  /* 0x000000000008781c */ /* 0x000fea0003f0f008 */
[----:B------:R-:W2:Y:S01]  /*4de0*/  @UP0 LDCU.64 UR18, c[0x0][0x888] ;  /* 0x00011100ff1207ac */ /* 0x000ea20008000a00 */
[----:B------:R-:W-:Y:S07]  /*4df0*/  @UP0 UIMAD UR8, UR48, UR4, URZ ;  /* 0x00000004300802a4 */ /* 0x000fee000f8e02ff */
[----:B------:R-:W-:Y:S01]  /*4e00*/  @!P0 PRMT R59, R0, 0x7610, R59 ;  /* 0x00007610003b8816 */ /* 0x000fe2000000003b */
[----:B--2---:R-:W-:Y:S03]  /*4e10*/  @UP0 UIMAD.WIDE UR18, UR8, 0x4, UR18 ;  /* 0x00000004081208a5 */ /* 0x004fe6000f8e0212 */
[----:B------:R-:W2:Y:S03]  /*4e20*/  @!UP0 LDCU UR8, c[0x0][0x880] ;  /* 0x00011000ff0887ac */ /* 0x000ea60008000800 */
[----:B------:R-:W-:Y:S01]  /*4e30*/  IMAD.U32 R10, RZ, RZ, UR18 ;  /* 0x00000012ff0a7e24 */ /* 0x000fe2000f8e00ff */
[----:B------:R-:W-:Y:S05]  /*4e40*/  MOV R11, UR19 ;  /* 0x00000013000b7c02 */ /* 0x000fea0008000f00 */
[----:B------:R3:W5:Y:S02]  /*4e50*/  @P0 LDG.E R35, desc[UR46][R10.64] ;  /* 0x0000002e0a230981 */ /* 0x000764000c1e1900 */
[----:B--23--:R-:W-:Y:S07]  /*4e60*/  @!P0 IMAD.U32 R35, RZ, RZ, UR8 ;  /* 0x00000008ff238e24 */ /* 0x00cfee000f8e00ff */
.L_x_81:
[----:B-----5:R-:W-:Y:S01]  /*4e70*/  @!P2 FSETP.EQ.AND P0, PT, R35, RZ, PT ;  /* 0x000000ff2300a20b */ /* 0x020fe20003f02000 */
[----:B------:R-:W-:Y:S01]  /*4e80*/  @!UPT UIADD3 URZ, UPT, UPT, URZ, URZ, URZ ;  /* 0x000000fffffff290 */ /* 0x000fe2000fffe0ff */
[----:B------:R-:W-:Y:S11]  /*4e90*/  @!P2 BRA `(.L_x_82) ;  /* 0x000000000014a947 */ /* 0x000ff60003800000 */
[----:B------:R-:W-:Y:S02]  /*4ea0*/  LOP3.LUT P2, RZ, R59, 0xff, RZ, 0xc0, !PT ;  /* 0x000000ff3bff7812 */ /* 0x000fe4000784c0ff */
[----:B------:R-:W-:Y:S04]  /*4eb0*/  PLOP3.LUT P0, PT, PT, PT, UP0, 0x80, 0x8 ;  /* 0x000000000008781c */ /* 0x000fe80003f0f008 */
[----:B------:R-:W-:Y:S07]  /*4ec0*/  PLOP3.LUT P0, PT, P0, PT, PT, 0x8, 0x80 ;  /* 0x000000000080781c */ /* 0x000fee000070e170 */
[----:B------:R-:W-:Y:S11]  /*4ed0*/  @P2 FSETP.EQ.AND P0, PT, R35, RZ, PT ;  /* 0x000000ff2300220b */ /* 0x000ff60003f02000 */
[----:B------:R-:W-:Y:S02]  /*4ee0*/  @!UPT UIADD3 URZ, UPT, UPT, URZ, URZ, URZ ;  /* 0x000000fffffff290 */ /* 0x000fe4000fffe0ff */
.L_x_82:
[----:B------:R-:W-:Y:S01]  /*4ef0*/  ULEA UR19, UR17, UR15, 0x3 ;  /* 0x0000000f11137291 */ /* 0x000fe2000f8e18ff */
[----:B------:R-:W-:Y:S02]  /*4f00*/  SHF.L.U32 R3, R38, 0x1f, RZ ;  /* 0x0000001f26037819 */ /* 0x000fe400000006ff */
[----:B------:R-:W-:Y:S04]  /*4f10*/  ELECT P4, URZ, PT ;  /* 0x0000000000ff782f */ /* 0x000fe80003880000 */
[----:B------:R-:W-:Y:S02]  /*4f20*/  PLOP3.LUT P4, PT, P0, P4, PT, 0xf2, 0x2f ;  /* 0x00000000002f781c */ /* 0x000fe40000789e72 */
[----:B------:R-:W2:Y:S11]  /*4f30*/  SYNCS.PHASECHK.TRANS64.TRYWAIT P2, [UR19+0xe8], R3 ;  /* 0x0000e803ff0075a7 */ /* 0x000eb60008041113 */
[----:B-1----:R-:W-:Y:S05]  /*4f40*/  @!P4 IADD3 R19, P0, PT, R32, 0x580, RZ ;  /* 0x000005802013c810 */ /* 0x002fea0007f1e0ff */
[----:B------:R-:W-:Y:S01]  /*4f50*/  @!P4 IMAD.X R12, RZ, RZ, R33, P0 ;  /* 0x000000ffff0cc224 */ /* 0x000fe200000e0621 */
[----:B--2---:R-:W-:Y:S07]  /*4f60*/  @!P2 BRA `(.L_x_83) ;  /* 0x0000003400f4a947 */ /* 0x004fee0003800000 */
.L_x_169:
[----:B------:R-:W2:Y:S01]  /*4f70*/  LDC.64 R14, c[0x0][0xb10] ;  /* 0x0002c400ff0e7b82 */ /* 0x000ea20000000a00 */
[----:B------:R-:W-:Y:S01]  /*4f80*/  @!P4 R2UR UR8, R12 ;  /* 0x000000000c08c2ca */ /* 0x000fe200000e0000 */
[----:B------:R-:W-:Y:S01]  /*4f90*/  VOTEU.ALL UP3, P4 ;  /* 0x0000000000ff7886 */ /* 0x000fe20002060000 */
[----:B------:R-:W-:Y:S01]  /*4fa0*/  @!P4 R2UR UR9, R19 ;  /* 0x000000001309c2ca */ /* 0x000fe200000e0000 */
[----:B------:R-:W-:Y:S01]  /*4fb0*/  VOTEU.ALL UP2, P4 ;  /* 0x0000000000ff7886 */ /* 0x000fe20002040000 */
[----:B------:R-:W-:Y:S03]  /*4fc0*/  @!P4 IMAD.MOV.U32 R19, RZ, RZ, 0x1000 ;  /* 0x00001000ff13c424 */ /* 0x000fe600078e00ff */
[----:B------:R-:W3:Y:S01]  /*4fd0*/  LDC.64 R10, c[0x0][0xb18] ;  /* 0x0002c600ff0a7b82 */ /* 0x000ee20000000a00 */
[----:B------:R-:W-:Y:S01]  /*4fe0*/  UMOV UR24, 0x0 ;  /* 0x0000000000187882 */ /* 0x000fe20000000000 */
[----:B------:R-:W-:Y:S01]  /*4ff0*/  UMOV UR25, 0x10000000 ;  /* 0x1000000000197882 */ /* 0x000fe20000000000 */
[----:B------:R-:W-:Y:S05]  /*5000*/  UIADD3 UR18, UPT, UPT, UR17, 0x1, URZ ;  /* 0x0000000111127890 */ /* 0x000fea000fffe0ff */
[----:B-1----:R-:W1:Y:S01]  /*5010*/  @!P1 LDC R0, c[0x0][0xb20] ;  /* 0x0002c800ff009b82 */ /* 0x002e620000000800 */
[----:B------:R-:W-:Y:S01]  /*5020*/  UISETP.NE.AND UP5, UPT, UR18, 0x3, UPT ;  /* 0x000000031200788c */ /* 0x000fe2000bfa5270 */
[----:B------:R-:W-:Y:S01]  /*5030*/  IMAD.U32 R37, RZ, RZ, UR8 ;  /* 0x00000008ff257e24 */ /* 0x000fe2000f8e00ff */
[----:B------:R-:W-:Y:S05]  /*5040*/  @!UP3 ULEA UR8, UR17, UR15, 0xc ;  /* 0x0000000f1108b291 */ /* 0x000fea000f8e60ff */
[----:B------:R-:W5:Y:S01]  /*5050*/  @!P1 LDC R3, c[0x0][0xb0c] ;  /* 0x0002c300ff039b82 */ /* 0x000f620000000800 */
[----:B------:R-:W-:Y:S01]  /*5060*/  IMAD.U32 R36, RZ, RZ, UR9 ;  /* 0x00000009ff247e24 */ /* 0x000fe2000f8e00ff */
[----:B------:R-:W-:Y:S01]  /*5070*/  UIADD3 UR9, UPT, UPT, UR19, 0xd0, URZ ;  /* 0x000000d013097890 */ /* 0x000fe2000fffe0ff */
[----:B------:R-:W-:Y:S01]  /*5080*/  @!P4 R2UR UR23, R37 ;  /* 0x000000002517c2ca */ /* 0x000fe200000e0000 */
[----:B------:R-:W-:Y:S02]  /*5090*/  @!UP3 UIADD3 UR8, UPT, UPT, UR8, 0x200, URZ ;  /* 0x000002000808b890 */ /* 0x000fe4000fffe0ff */
[----:B------:R-:W-:Y:S01]  /*50a0*/  @!P4 R2UR UR22, R36 ;  /* 0x000000002416c2ca */ /* 0x000fe200000e0000 */
[----:B------:R-:W-:Y:S02]  /*50b0*/  UPRMT UR21, UR45, 0x654, UR9 ;  /* 0x000006542d157896 */ /* 0x000fe40008000009 */
[----:B------:R-:W-:Y:S02]  /*50c0*/  USEL UR20, URZ, 0x1, UP5 ;  /* 0x00000001ff147887 */ /* 0x000fe4000a800000 */
[----:B------:R-:W-:Y:S04]  /*50d0*/  USEL UR18, UR18, URZ, UP5 ;  /* 0x000000ff12127287 */ /* 0x000fe8000a800000 */
[----:B------:R-:W-:Y:S01]  /*50e0*/  ULEA UR17, UR18, UR15, 0x3 ;  /* 0x0000000f12117291 */ /* 0x000fe2000f8e18ff */
[----:B------:R-:W-:Y:S03]  /*50f0*/  LOP3.LUT R38, R38, UR20, RZ, 0x3c, !PT ;  /* 0x0000001426267c12 */ /* 0x000fe6000f8e3cff */
[----:B------:R1:W-:Y:S01]  /*5100*/  @!UP2 UTMALDG.4D [UR8], [UR22], desc[UR24] ;  /* 0x000018081600a5b4 */ /* 0x0003e20008019000 */
[----:B------:R4:W-:Y:S01]  /*5110*/  @!P4 SYNCS.ARRIVE.TRANS64.RED.A0TR RZ, [UR19+0xd0], R19 ;  /* 0x0000d013ffffc9a7 */ /* 0x0009e20008300413 */
[----:B------:R-:W-:Y:S02]  /*5120*/  SHF.L.U32 R12, R38, 0x1f, RZ ;  /* 0x0000001f260c7819 */ /* 0x000fe400000006ff */
[----:B-----5:R-:W-:Y:S01]  /*5130*/  @!P1 ISETP.NE.AND P2, PT, R3, 0x1, PT ;  /* 0x000000010300980c */ /* 0x020fe20003f45270 */
[C---:B--2---:R-:W-:Y:S01]  /*5140*/  @!P1 IMAD.HI.U32 R14, R13.reuse, R14, RZ ;  /* 0x0000000e0d0e9227 */ /* 0x044fe200078e00ff */
[----:B---3--:R-:W-:Y:S03]  /*5150*/  @!P1 ISETP.NE.AND P0, PT, R10, 0x1, PT ;  /* 0x000000010a00980c */ /* 0x008fe60003f05270 */
[C---:B------:R-:W-:Y:S01]  /*5160*/  @!P1 IMAD.HI.U32 R11, R8.reuse, R11, RZ ;  /* 0x0000000b080b9227 */ /* 0x040fe200078e00ff */
[----:B------:R-:W-:Y:S04]  /*5170*/  @!P1 SHF.R.U32.HI R14, RZ, R15, R14 ;  /* 0x0000000fff0e9219 */ /* 0x000fe8000001160e */
[----:B-1----:R-:W-:Y:S01]  /*5180*/  @!P1 SHF.R.U32.HI R9, RZ, R0, R11 ;  /* 0x00000000ff099219 */ /* 0x002fe2000001160b */
[----:B------:R-:W-:Y:S01]  /*5190*/  SYNCS.ARRIVE.TRANS64.RED.A1T0 RZ, [UR21], RZ ;  /* 0x000000ffffff79a7 */ /* 0x000fe20008100415 */
[----:B------:R-:W-:Y:S02]  /*51a0*/  @!P1 SEL R14, R13, R14, !P2 ;  /* 0x0000000e0d0e9207 */ /* 0x000fe40005000000 */
[----:B------:R-:W-:Y:S02]  /*51b0*/  @!P1 SEL R9, R8, R9, !P0 ;  /* 0x0000000908099207 */ /* 0x000fe40004000000 */
[----:B----4-:R-:W-:Y:S01]  /*51c0*/  @P3 SHF.R.U32.HI R19, RZ, 0x10, R21 ;  /* 0x00000010ff133819 */ /* 0x010fe20000011615 */
[----:B------:R-:W1:Y:S02]  /*51d0*/  SYNCS.PHASECHK.TRANS64.TRYWAIT P5, [UR17+0xe8], R12 ;  /* 0x0000e80cff0075a7 */ /* 0x000e6400080a1111 */
[----:B------:R-:W-:Y:S02]  /*51e0*/  @!P1 IMAD.IADD R0, R9, 0x1, -R14 ;  /* 0x0000000109009824 */ /* 0x000fe400078e0a0e */
[----:B------:R-:W-:Y:S01]  /*51f0*/  @!P1 IMAD.IADD R9, R14, 0x1, -R9 ;  /* 0x000000010e099824 */ /* 0x000fe200078e0a09 */
[----:B------:R-:W-:Y:S01]  /*5200*/  @P3 R2UR UR48, R19 ;  /* 0x00000000133032ca */ /* 0x000fe200000e0000 */
[----:B------:R-:W-:Y:S02]  /*5210*/  @!P1 IMAD R13, R0, R3, R13 ;  /* 0x00000003000d9224 */ /* 0x000fe400078e020d */
[----:B------:R-:W-:Y:S01]  /*5220*/  @!P1 IMAD R8, R9, R10, R8 ;  /* 0x0000000a09089224 */ /* 0x000fe200078e0208 */
[----:B-1----:R-:W-:Y:S11]  /*5230*/  @!P5 BRA `(.L_x_84) ;  /* 0x000000340058d947 */ /* 0x002ff60003800000 */
.L_x_171:
[----:B-1----:R-:W-:Y:S01]  /*5240*/  @!P4 IADD3 R3, P0, PT, R32, 0x580, RZ ;  /* 0x000005802003c810 */ /* 0x002fe20007f1e0ff */
[----:B------:R-:W-:Y:S01]  /*5250*/  VOTEU.ALL UP2, P4 ;  /* 0x0000000000ff7886 */ /* 0x000fe20002040000 */
[----:B------:R-:W-:Y:S01]  /*5260*/  UMOV UR22, 0x0 ;  /* 0x0000000000167882 */ /* 0x000fe20000000000 */
[----:B------:R-:W-:Y:S01]  /*5270*/  UMOV UR23, 0x10000000 ;  /* 0x1000000000177882 */ /* 0x000fe20000000000 */
[----:B------:R-:W-:Y:S01]  /*5280*/  @!P4 R2UR UR9, R3 ;  /* 0x000000000309c2ca */ /* 0x000fe200000e0000 */
[----:B------:R-:W-:Y:S01]  /*5290*/  @!P4 IMAD.X R0, RZ, RZ, R33, P0 ;  /* 0x000000ffff00c224 */ /* 0x000fe200000e0621 */
[----:B------:R-:W-:Y:S01]  /*52a0*/  @!UP2 UIADD3 UR10, UPT, UPT, UR10, 0x20, URZ ;  /* 0x000000200a0aa890 */ /* 0x000fe2000fffe0ff */
[----:B------:R-:W-:Y:S01]  /*52b0*/  LOP3.LUT P0, RZ, R22, 0x1, RZ, 0xc0, !PT ;  /* 0x0000000116ff7812 */ /* 0x000fe2000780c0ff */
[----:B------:R-:W-:Y:S01]  /*52c0*/  IMAD.IADD R19, R8, 0x1, R58 ;  /* 0x0000000108137824 */ /* 0x000fe200078e023a */
[----:B------:R-:W-:Y:S01]  /*52d0*/  LOP3.LUT R29, R29, 0x1, RZ, 0x3c, !PT ;  /* 0x000000011d1d7812 */ /* 0x000fe200078e3cff */
[----:B------:R-:W-:Y:S01]  /*52e0*/  IMAD.IADD R37, R13, 0x1, R64 ;  /* 0x000000010d257824 */ /* 0x000fe200078e0240 */
[----:B------:R-:W-:Y:S06]  /*52f0*/  @!P4 R2UR UR8, R0 ;  /* 0x000000000008c2ca */ /* 0x000fec00000e0000 */
[----:B------:R-:W-:Y:S01]  /*5300*/  IMAD.U32 R10, RZ, RZ, UR9 ;  /* 0x00000009ff0a7e24 */ /* 0x000fe2000f8e00ff */
[----:B------:R-:W-:Y:S04]  /*5310*/  UIADD3 UR9, UPT, UPT, UR17, 0xd0, URZ ;  /* 0x000000d011097890 */ /* 0x000fe8000fffe0ff */
[----:B------:R-:W-:Y:S01]  /*5320*/  @!P4 R2UR UR20, R10 ;  /* 0x000000000a14c2ca */ /* 0x000fe200000e0000 */
[----:B------:R-:W-:Y:S01]  /*5330*/  UPRMT UR19, UR45, 0x654, UR9 ;  /* 0x000006542d137896 */ /* 0x000fe20008000009 */
[----:B------:R-:W-:Y:S01]  /*5340*/  IMAD.U32 R11, RZ, RZ, UR8 ;  /* 0x00000008ff0b7e24 */ /* 0x000fe2000f8e00ff */
[----:B------:R-:W-:Y:S04]  /*5350*/  @!UP2 ULEA UR8, UR18, UR15, 0xc ;  /* 0x0000000f1208a291 */ /* 0x000fe8000f8e60ff */
[----:B------:R-:W-:Y:S01]  /*5360*/  @!P4 R2UR UR21, R11 ;  /* 0x000000000b15c2ca */ /* 0x000fe200000e0000 */
[----:B------:R-:W-:Y:S01]  /*5370*/  @!UP2 UIADD3 UR8, UPT, UPT, UR8, 0x200, URZ ;  /* 0x000002000808a890 */ /* 0x000fe2000fffe0ff */
[----:B------:R-:W-:Y:S11]  /*5380*/  VOTEU.ALL UP2, P4 ;  /* 0x0000000000ff7886 */ /* 0x000ff60002040000 */
[----:B------:R3:W-:Y:S01]  /*5390*/  @!UP2 UTMALDG.4D [UR8], [UR20], desc[UR22] ;  /* 0x000016081400a5b4 */ /* 0x0007e20008019000 */
[----:B------:R3:W-:Y:S01]  /*53a0*/  @!P4 SYNCS.ARRIVE.TRANS64.RED.A0TR RZ, [UR17+0xd0], R27 ;  /* 0x0000d01bffffc9a7 */ /* 0x0007e20008300411 */
[----:B------:R-:W-:Y:S04]  /*53b0*/  UIADD3 UR17, UPT, UPT, UR18, 0x1, URZ ;  /* 0x0000000112117890 */ /* 0x000fe8000fffe0ff */
[----:B------:R-:W-:Y:S04]  /*53c0*/  UISETP.NE.AND UP2, UPT, UR17, 0x3, UPT ;  /* 0x000000031100788c */ /* 0x000fe8000bf45270 */
[----:B------:R-:W-:Y:S02]  /*53d0*/  USEL UR18, URZ, 0x1, UP2 ;  /* 0x00000001ff127887 */ /* 0x000fe40009000000 */
[----:B------:R-:W-:Y:S02]  /*53e0*/  USEL UR17, UR17, URZ, UP2 ;  /* 0x000000ff11117287 */ /* 0x000fe40009000000 */
[----:B------:R-:W-:Y:S02]  /*53f0*/  UPLOP3.LUT UP2, UPT, UPT, UPT, UPT, 0x80, 0x8 ;  /* 0x000000000008789c */ /* 0x000fe40003f4f070 */
[----:B------:R-:W-:Y:S01]  /*5400*/  LOP3.LUT R38, R38, UR18, RZ, 0x3c, !PT ;  /* 0x0000001226267c12 */ /* 0x000fe2000f8e3cff */
[----:B------:R-:W-:Y:S01]  /*5410*/  SYNCS.ARRIVE.TRANS64.RED.A1T0 RZ, [UR19], RZ ;  /* 0x000000ffffff79a7 */ /* 0x000fe20008100413 */
[----:B------:R-:W-:Y:S07]  /*5420*/  @P0 BRA `(.L_x_85) ;  /* 0xfffffff0005c0947 */ /* 0x000fee000383ffff */
[----:B------:R-:W-:Y:S01]  /*5430*/  UIADD3 UR15, UPT, UPT, UR15, 0xe8, URZ ;  /* 0x000000e80f0f7890 */ /* 0x000fe2000fffe0ff */
[----:B------:R-:W-:-:S03]  /*5440*/  SHF.L.U32 R3, R38, 0x1f, RZ ;  /* 0x0000001f26037819 */ /* 0x000fc600000006ff */
[----:B------:R-:W-:-:S09]  /*5450*/  ULEA UR4, UR17, UR15, 0x3 ;  /* 0x0000000f11047291 */ /* 0x000fd2000f8e18ff */
[----:B------:R-:W1:Y:S02]  /*5460*/  SYNCS.PHASECHK.TRANS64.TRYWAIT P0, [UR4], R3 ;  /* 0x00000003ff0075a7 */ /* 0x000e640008001104 */
[----:B-1----:R-:W-:Y:S05]  /*5470*/  @!P0 BRA `(.L_x_86) ;  /* 0x0000003000e08947 */ /* 0x002fea0003800000 */
.L_x_173:
        /* <DEDUP_REMOVED lines=9> */
.L_x_175:
        /* <DEDUP_REMOVED lines=8> */
.L_x_88:
[----:B-1----:R1:W2:Y:S02]  /*5590*/  SYNCS.PHASECHK.TRANS64.TRYWAIT P0, [R0+URZ], R3 ;  /* 0x00000003000075a7 */ /* 0x0022a400080011ff */
[----:B--2---:R-:W-:Y:S05]  /*55a0*/  @!P0 NANOSLEEP.SYNCS 0x989680 ;  /* 0x009896800000895d */ /* 0x004fea0003900000 */
[----:B------:R-:W2:Y:S02]  /*55b0*/  @!P0 SYNCS.PHASECHK.TRANS64 P0, [R0+URZ], R3 ;  /* 0x00000003000085a7 */ /* 0x000ea400080010ff */
[----:B--23--:R-:W-:Y:S05]  /*55c0*/  @P0 EXIT ;  /* 0x000000000000094d */ /* 0x00cfea0003800000 */
[----:B------:R-:W-:Y:S05]  /*55d0*/  BRA `(.L_x_88) ;  /* 0xfffffffc00ec7947 */ /* 0x000fea000383ffff */
.L_x_76:
[----:B------:R-:W-:-:S06]  /*55e0*/  UISETP.GE.AND UP1, UPT, UR4, 0x4, UPT ;  /* 0x000000040400788c */ /* 0x000fcc000bf26270 */
[----:B------:R-:W-:-:S13]  /*55f0*/  PLOP3.LUT P0, PT, PT, PT, UP1, 0x80, 0x8 ;  /* 0x000000000008781c */ /* 0x000fda0003f0f018 */
[----:B-1----:R-:W-:Y:S05]  /*5600*/  @!P0 EXIT ;  /* 0x000000000000894d */ /* 0x002fea0003800000 */
[----:B------:R-:W-:Y:S01]  /*5610*/  BAR.SYNC.DEFER_BLOCKING 0x6, 0xa0 ;  /* 0x0182800000007b1d */ /* 0x000fe20000010000 */
[C---:B------:R-:W-:Y:S01]  /*5620*/  IMAD.SHL.U32 R2, R76.reuse, 0x20, RZ ;  /* 0x000000204c027824 */ /* 0x040fe200078e00ff */
[----:B------:R-:W-:Y:S01]  /*5630*/  SHF.R.U32.HI R7, RZ, 0x1, R76 ;  /* 0x00000001ff077819 */ /* 0x000fe2000001164c */
[C---:B------:R-:W-:Y:S01]  /*5640*/  IMAD.SHL.U32 R75, R76.reuse, 0x10, RZ ;  /* 0x000000104c4b7824 */ /* 0x040fe200078e00ff */
[----:B------:R-:W-:Y:S01]  /*5650*/  SHF.R.S32.HI R78, RZ, 0x1f, R3 ;  /* 0x0000001fff4e7819 */ /* 0x000fe20000011403 */
[----:B------:R-:W-:Y:S01]  /*5660*/  IMAD.U32 R32, R76, 0x10000, RZ ;  /* 0x000100004c207824 */ /* 0x000fe200078e00ff */
[----:B------:R-:W-:Y:S02]  /*5670*/  UMOV UR50, 0x400 ;  /* 0x0000040000327882 */ /* 0x000fe40000000000 */
[----:B------:R-:W1:Y:S01]  /*5680*/  LDC R67, c[0x0][0x370] ;  /* 0x0000dc00ff437b82 */ /* 0x000e620000000800 */
[----:B------:R-:W-:Y:S01]  /*5690*/  ULEA UR50, UR45, UR50, 0x18 ;  /* 0x000000322d327291 */ /* 0x000fe2000f8ec0ff */
[----:B------:R-:W-:Y:S01]  /*56a0*/  LOP3.LUT R0, R2, 0xc0, RZ, 0xc0, !PT ;  /* 0x000000c002007812 */ /* 0x000fe200078ec0ff */
[----:B------:R-:W-:Y:S01]  /*56b0*/  IMAD.MOV.U32 R79, RZ, RZ, 0x10 ;  /* 0x00000010ff4f7424 */ /* 0x000fe200078e00ff */
[----:B------:R-:W-:Y:S01]  /*56c0*/  LOP3.LUT R75, R75, 0x600, RZ, 0xc0, !PT ;  /* 0x000006004b4b7812 */ /* 0x000fe200078ec0ff */
[----:B------:R-:W-:Y:S01]  /*56d0*/  IMAD.MOV.U32 R30, RZ, RZ, RZ ;  /* 0x000000ffff1e7224 */ /* 0x000fe200078e00ff */
[----:B------:R-:W-:Y:S01]  /*56e0*/  LOP3.LUT R7, R0, 0x8, R7, 0xf8, !PT ;  /* 0x0000000800077812 */ /* 0x000fe200078ef807 */
[----:B------:R-:W-:Y:S01]  /*56f0*/  IMAD.SHL.U32 R0, R76, 0x4, RZ ;  /* 0x000000044c007824 */ /* 0x000fe200078e00ff */
[----:B------:R-:W2:Y:S01]  /*5700*/  LDC R28, c[0x0][0xb0c] ;  /* 0x0002c300ff1c7b82 */ /* 0x000ea20000000800 */
[----:B------:R-:W-:Y:S01]  /*5710*/  LOP3.LUT R75, R75, 0x20, R2, 0xf8, !PT ;  /* 0x000000204b4b7812 */ /* 0x000fe200078ef802 */
[----:B------:R-:W-:Y:S01]  /*5720*/  IMAD.MOV.U32 R74, RZ, RZ, RZ ;  /* 0x000000ffff4a7224 */ /* 0x000fe200078e00ff */
[----:B------:R-:W-:Y:S01]  /*5730*/  LEA.HI R78, R78, R3, RZ, 0x6 ;  /* 0x000000034e4e7211 */ /* 0x000fe200078f30ff */
[----:B------:R-:W-:Y:S01]  /*5740*/  IMAD.MOV.U32 R73, RZ, RZ, RZ ;  /* 0x000000ffff497224 */ /* 0x000fe200078e00ff */
[----:B------:R-:W-:Y:S01]  /*5750*/  LOP3.LUT R0, R7, 0x18, R0, 0x78, !PT ;  /* 0x0000001807007812 */ /* 0x000fe200078e7800 */
[----:B------:R-:W3:Y:S01]  /*5760*/  LDCU.64 UR58, c[0x0][0x348] ;  /* 0x00006900ff3a77ac */ /* 0x000ee20008000a00 */
[----:B------:R-:W-:Y:S01]  /*5770*/  LOP3.LUT R75, R75, 0x100, R2, 0xf8, !PT ;  /* 0x000001004b4b7812 */ /* 0x000fe200078ef802 */
[----:B------:R-:W4:Y:S01]  /*5780*/  LDC R66, c[0x0][0xb20] ;  /* 0x0002c800ff427b82 */ /* 0x000f220000000800 */
[----:B------:R-:W3:Y:S01]  /*5790*/  LDS R4, [UR50+0x160] ;  /* 0x00016032ff047984 */ /* 0x000ee20008000800 */
[C---:B------:R-:W-:Y:S01]  /*57a0*/  LOP3.LUT P0, RZ, R76.reuse, 0x4, RZ, 0xc0, !PT ;  /* 0x000000044cff7812 */ /* 0x040fe2000780c0ff */
[----:B------:R-:W-:Y:S01]  /*57b0*/  UMOV UR55, 0x1 ;  /* 0x0000000100377882 */ /* 0x000fe20000000000 */
[----:B------:R-:W-:Y:S01]  /*57c0*/  LOP3.LUT R75, R75, R0, RZ, 0xfc, !PT ;  /* 0x000000004b4b7212 */ /* 0x000fe200078efcff */
[----:B------:R-:W1:Y:S01]  /*57d0*/  LDCU.64 UR36, c[0x0][0x888] ;  /* 0x00011100ff2477ac */ /* 0x000e620008000a00 */
[----:B------:R-:W-:-:S02]  /*57e0*/  LOP3.LUT R76, R76, 0x60, RZ, 0xc0, !PT ;  /* 0x000000604c4c7812 */ /* 0x000fc400078ec0ff */
[----:B------:R-:W1:Y:S01]  /*57f0*/  LDC R27, c[0x0][0xb30] ;  /* 0x0002cc00ff1b7b82 */ /* 0x000e620000000800 */
[----:B------:R-:W-:Y:S01]  /*5800*/  LOP3.LUT R32, R32, 0x600000, RZ, 0xc0, !PT ;  /* 0x0060000020207812 */ /* 0x000fe200078ec0ff */
[----:B------:R-:W1:Y:S01]  /*5810*/  LDCU.64 UR38, c[0x0][0x890] ;  /* 0x00011200ff2677ac */ /* 0x000e620008000a00 */
[----:B------:R-:W-:Y:S02]  /*5820*/  SEL R79, R79, 0xfffffff0, !P0 ;  /* 0xfffffff04f4f7807 */ /* 0x000fe40004000000 */
[----:B------:R-:W-:Y:S01]  /*5830*/  SHF.R.S32.HI R78, RZ, 0x6, R78 ;  /* 0x00000006ff4e7819 */ /* 0x000fe2000001144e */
[----:B------:R-:W-:Y:S01]  /*5840*/  UMOV UR57, URZ ;  /* 0x000000ff00397c82 */ /* 0x000fe20008000000 */
[----:B------:R-:W-:Y:S01]  /*5850*/  UIADD3 UR56, UPT, UPT, UR50, 0x200, URZ ;  /* 0x0000020032387890 */ /* 0x000fe2000fffe0ff */
[----:B------:R-:W1:Y:S01]  /*5860*/  LDC R65, c[0x0][0x388] ;  /* 0x0000e200ff417b82 */ /* 0x000e620000000800 */
[----:B------:R-:W-:Y:S01]  /*5870*/  UMOV UR54, URZ ;  /* 0x000000ff00367c82 */ /* 0x000fe20008000000 */
[----:B------:R-:W-:-:S06]  /*5880*/  UMOV UR53, URZ ;  /* 0x000000ff00357c82 */ /* 0x000fcc0008000000 */
[----:B------:R-:W1:Y:S08]  /*5890*/  LDC.64 R56, c[0x0][0xb10] ;  /* 0x0002c400ff387b82 */ /* 0x000e700000000a00 */
[----:B------:R-:W1:Y:S08]  /*58a0*/  LDC.64 R24, c[0x0][0xb18] ;  /* 0x0002c600ff187b82 */ /* 0x000e700000000a00 */
[----:B------:R-:W1:Y:S01]  /*58b0*/  LDC.64 R22, c[0x0][0xb28] ;  /* 0x0002ca00ff167b82 */ /* 0x000e620000000a00 */
[C---:B---3--:R-:W-:Y:S01]  /*58c0*/  VIADD R5, R4.reuse, 0x40 ;  /* 0x0000004004057836 */ /* 0x048fe20000000000 */
[----:B------:R-:W-:-:S04]  /*58d0*/  LOP3.LUT R4, R4, 0xffff, RZ, 0xc0, !PT ;  /* 0x0000ffff04047812 */ /* 0x000fc800078ec0ff */
[----:B------:R-:W-:Y:S02]  /*58e0*/  LOP3.LUT R5, R5, 0xffff, RZ, 0xc0, !PT ;  /* 0x0000ffff05057812 */ /* 0x000fe400078ec0ff */
[----:B------:R-:W3:Y:S03]  /*58f0*/  LDC.64 R54, c[0x0][0x8b0] ;  /* 0x00022c00ff367b82 */ /* 0x000ee60000000a00 */
[----:B------:R1:W-:Y:S05]  /*5900*/  STL.64 [R1], R4 ;  /* 0x0000000401007387 */ /* 0x0003ea0000100a00 */
[----:B------:R-:W1:Y:S08]  /*5910*/  LDC.64 R52, c[0x0][0x8a8] ;  /* 0x00022a00ff347b82 */ /* 0x000e700000000a00 */
[----:B--2-4-:R-:W1:Y:S02]  /*5920*/  LDC R72, c[0x0][0x374] ;  /* 0x0000dd00ff487b82 */ /* 0x014e640000000800 */
.L_x_119:
[----:B------:R-:W-:Y:S04]  /*5930*/  SHF.L.U32 R3, R73, 0x1f, RZ ;  /* 0x0000001f49037819 */ /* 0x000fe800000006ff */
[----:B--2---:R-:W2:Y:S02]  /*5940*/  SYNCS.PHASECHK.TRANS64.TRYWAIT P0, [UR50+0x110], R3 ;  /* 0x00011003ff0075a7 */ /* 0x004ea40008001132 */
[----:B-12---:R-:W-:Y:S05]  /*5950*/  @!P0 BRA `(.L_x_89) ;  /* 0x0000002c00d88947 */ /* 0x006fea0003800000 */
.L_x_177:
[----:B------:R-:W4:Y:S01]  /*5960*/  LDS.128 R60, [UR50+0x150] ;  /* 0x00015032ff3c7984 */ /* 0x000f220008000c00 */
[----:B------:R-:W-:Y:S01]  /*5970*/  UIADD3 UR4, UPT, UPT, UR50, 0x118, URZ ;  /* 0x0000011832047890 */ /* 0x000fe2000fffe0ff */
[----:B--2---:R-:W-:Y:S01]  /*5980*/  IMAD R0, R30, 0x4, R1 ;  /* 0x000000041e007824 */ /* 0x004fe200078e0201 */
[-C--:B------:R-:W-:Y:S02]  /*5990*/  IABS R9, R78.reuse ;  /* 0x0000004e00097213 */ /* 0x080fe40000000000 */
[----:B------:R-:W-:Y:S01]  /*59a0*/  UPRMT UR4, URZ, 0x654, UR4 ;  /* 0x00000654ff047896 */ /* 0x000fe20008000004 */
[----:B------:R-:W-:Y:S01]  /*59b0*/  IABS R3, R78 ;  /* 0x0000004e00037213 */ /* 0x000fe20000000000 */
[----:B------:R-:W2:Y:S01]  /*59c0*/  I2F.RP R8, R9 ;  /* 0x0000000900087306 */ /* 0x000ea20000209400 */
[----:B------:R-:W-:Y:S01]  /*59d0*/  @!PT LDS RZ, [RZ] ;  /* 0x00000000fffff984 */ /* 0x000fe20000000800 */
[----:B------:R-:W-:Y:S01]  /*59e0*/  @!PT LDS RZ, [RZ] ;  /* 0x00000000fffff984 */ /* 0x000fe20000000800 */
[----:B------:R-:W-:Y:S01]  /*59f0*/  @!PT LDS RZ, [RZ] ;  /* 0x00000000fffff984 */ /* 0x000fe20000000800 */
[----:B------:R-:W-:Y:S01]  /*5a00*/  @!PT LDS RZ, [RZ] ;  /* 0x00000000fffff984 */ /* 0x000fe20000000800 */
[----:B------:R1:W-:Y:S06]  /*5a10*/  MEMBAR.ALL.CTA ;  /* 0x0000000000007992 */ /* 0x0003ec0000008000 */
[----:B-1----:R-:W1:Y:S01]  /*5a20*/  FENCE.VIEW.ASYNC.S ;  /* 0x00000000000073c6 */ /* 0x002e620000000000 */
[----:B------:R-:W-:Y:S01]  /*5a30*/  IADD3 R3, PT, PT, RZ, -R3, RZ ;  /* 0x80000003ff037210 */ /* 0x000fe20007ffe0ff */
[----:B-1----:R-:W-:Y:S06]  /*5a40*/  SYNCS.ARRIVE.TRANS64.RED.A1T0 RZ, [UR4], RZ ;  /* 0x000000ffffff79a7 */ /* 0x002fec0008100404 */
[----:B------:R1:W5:Y:S01]  /*5a50*/  LDL R17, [R0] ;  /* 0x0000000000117983 */ /* 0x0003620000100800 */
[----:B----4-:R-:W-:Y:S01]  /*5a60*/  LOP3.LUT P3, RZ, R62, 0x1, RZ, 0xc0, !PT ;  /* 0x000000013eff7812 */ /* 0x010fe2000786c0ff */
[----:B--2---:R-:W2:Y:S11]  /*5a70*/  MUFU.RCP R2, R8 ;  /* 0x0000000800027308 */ /* 0x004eb60000001000 */
[----:B------:R-:W-:Y:S01]  /*5a80*/  @!UPT UIADD3 URZ, UPT, UPT, URZ, URZ, URZ ;  /* 0x000000fffffff290 */ /* 0x000fe2000fffe0ff */
[----:B------:R-:W-:Y:S02]  /*5a90*/  @P3 MOV R31, R60 ;  /* 0x0000003c001f3202 */ /* 0x000fe40000000f00 */
[----:B------:R-:W-:Y:S01]  /*5aa0*/  @P3 LOP3.LUT R29, R61, 0xffff, RZ, 0xc0, !PT ;  /* 0x0000ffff3d1d3812 */ /* 0x000fe200078ec0ff */
[----:B--2---:R-:W-:Y:S01]  /*5ab0*/  VIADD R6, R2, 0xffffffe ;  /* 0x0ffffffe02067836 */ /* 0x004fe20000000000 */
[----:B------:R-:W-:Y:S03]  /*5ac0*/  IABS R2, R65 ;  /* 0x0000004100027213 */ /* 0x000fe60000000000 */
[----:B------:R-:W2:Y:S02]  /*5ad0*/  F2I.FTZ.U32.TRUNC.NTZ R7, R6 ;  /* 0x0000000600077305 */ /* 0x000ea4000021f000 */
[--C-:B--2---:R-:W-:Y:S02]  /*5ae0*/  IMAD.MOV R4, RZ, RZ, -R7.reuse ;  /* 0x000000ffff047224 */ /* 0x104fe400078e0a07 */
[----:B------:R-:W-:Y:S02]  /*5af0*/  IMAD.MOV.U32 R6, RZ, RZ, RZ ;  /* 0x000000ffff067224 */ /* 0x000fe400078e00ff */
[----:B------:R-:W-:Y:S01]  /*5b00*/  IMAD R5, R4, R9, RZ ;  /* 0x0000000904057224 */ /* 0x000fe200078e02ff */
[----:B------:R-:W-:Y:S03]  /*5b10*/  IABS R4, R19 ;  /* 0x0000001300047213 */ /* 0x000fe60000000000 */
[----:B------:R-:W-:Y:S02]  /*5b20*/  IMAD.HI.U32 R7, R7, R5, R6 ;  /* 0x0000000507077227 */ /* 0x000fe400078e0006 */
[----:B------:R-:W2:Y:S04]  /*5b30*/  I2F.RP R5, R2 ;  /* 0x0000000200057306 */ /* 0x000ea80000209400 */
[----:B------:R-:W-:Y:S04]  /*5b40*/  IMAD.HI.U32 R10, R7, R4, RZ ;  /* 0x00000004070a7227 */ /* 0x000fe800078e00ff */
[----:B------:R-:W-:Y:S01]  /*5b50*/  IMAD R4, R10, R3, R4 ;  /* 0x000000030a047224 */ /* 0x000fe200078e0204 */
[----:B------:R-:W-:Y:S04]  /*5b60*/  LOP3.LUT R3, R19, R78, RZ, 0x3c, !PT ;  /* 0x0000004e13037212 */ /* 0x000fe800078e3cff */
[----:B------:R-:W-:Y:S01]  /*5b70*/  ISETP.GT.U32.AND P0, PT, R9, R4, PT ;  /* 0x000000040900720c */ /* 0x000fe20003f04070 */
[----:B--2---:R-:W2:Y:S01]  /*5b80*/  MUFU.RCP R5, R5 ;  /* 0x0000000500057308 */ /* 0x004ea20000001000 */
[----:B------:R-:W-:Y:S11]  /*5b90*/  ISETP.GE.AND P1, PT, R3, RZ, PT ;  /* 0x000000ff0300720c */ /* 0x000ff60003f26270 */
[----:B------:R-:W-:Y:S02]  /*5ba0*/  @!P0 IMAD.IADD R4, R4, 0x1, -R9 ;  /* 0x0000000104048824 */ /* 0x000fe400078e0a09 */
[----:B------:R-:W-:Y:S01]  /*5bb0*/  @!P0 VIADD R10, R10, 0x1 ;  /* 0x000000010a0a8836 */ /* 0x000fe20000000000 */
[----:B------:R-:W-:Y:S02]  /*5bc0*/  ISETP.NE.AND P0, PT, R78, RZ, PT ;  /* 0x000000ff4e00720c */ /* 0x000fe40003f05270 */
[----:B------:R-:W-:Y:S01]  /*5bd0*/  ISETP.GE.U32.AND P2, PT, R4, R9, PT ;  /* 0x000000090400720c */ /* 0x000fe20003f46070 */
[----:B--2---:R-:W-:Y:S04]  /*5be0*/  VIADD R6, R5, 0xffffffe ;  /* 0x0ffffffe05067836 */ /* 0x004fe80000000000 */
[----:B------:R-:W2:Y:S08]  /*5bf0*/  F2I.FTZ.U32.TRUNC.NTZ R7, R6 ;  /* 0x0000000600077305 */ /* 0x000eb0000021f000 */
[----:B------:R-:W-:Y:S05]  /*5c00*/  @P2 IADD3 R10, PT, PT, R10, 0x1, RZ ;  /* 0x000000010a0a2810 */ /* 0x000fea0007ffe0ff */
[----:B------:R-:W-:Y:S01]  /*5c10*/  @!P1 IMAD.MOV R10, RZ, RZ, -R10 ;  /* 0x000000ffff0a9224 */ /* 0x000fe200078e0a0a */
[----:B------:R-:W-:Y:S01]  /*5c20*/  @!P0 LOP3.LUT R10, RZ, R78, RZ, 0x33, !PT ;  /* 0x0000004eff0a8212 */ /* 0x000fe200078e33ff */
[--C-:B--2---:R-:W-:Y:S01]  /*5c30*/  IMAD.MOV R3, RZ, RZ, -R7.reuse ;  /* 0x000000ffff037224 */ /* 0x104fe200078e0a07 */
[----:B------:R-:W-:Y:S01]  /*5c40*/  ISETP.GE.AND P0, PT, R26, 0x1, PT ;  /* 0x000000011a00780c */ /* 0x000fe20003f06270 */
[----:B------:R-:W-:Y:S01]  /*5c50*/  IMAD.MOV.U32 R6, RZ, RZ, RZ ;  /* 0x000000ffff067224 */ /* 0x000fe200078e00ff */
[----:B------:R-:W-:Y:S01]  /*5c60*/  LOP3.LUT R11, R10, R65, RZ, 0x3c, !PT ;  /* 0x000000410a0b7212 */ /* 0x000fe200078e3cff */
[----:B------:R-:W-:Y:S01]  /*5c70*/  IMAD R4, R3, R2, RZ ;  /* 0x0000000203047224 */ /* 0x000fe200078e02ff */
[----:B------:R-:W-:Y:S03]  /*5c80*/  IABS R3, R10 ;  /* 0x0000000a00037213 */ /* 0x000fe60000000000 */
[----:B------:R-:W-:Y:S06]  /*5c90*/  IMAD.HI.U32 R7, R7, R4, R6 ;  /* 0x0000000407077227 */ /* 0x000fec00078e0006 */
[----:B------:R-:W-:Y:S05]  /*5ca0*/  IMAD.HI.U32 R12, R7, R3, RZ ;  /* 0x00000003070c7227 */ /* 0x000fea00078e00ff */
[----:B------:R-:W-:Y:S05]  /*5cb0*/  IADD3 R4, PT, PT, -R12, RZ, RZ ;  /* 0x000000ff0c047210 */ /* 0x000fea0007ffe1ff */
[C---:B------:R-:W-:Y:S05]  /*5cc0*/  IMAD R3, R2.reuse, R4, R3 ;  /* 0x0000000402037224 */ /* 0x040fea00078e0203 */
[----:B------:R-:W-:Y:S11]  /*5cd0*/  ISETP.GT.U32.AND P4, PT, R2, R3, PT ;  /* 0x000000030200720c */ /* 0x000ff60003f84070 */
[----:B------:R-:W-:Y:S02]  /*5ce0*/  @!UPT UIADD3 URZ, UPT, UPT, URZ, URZ, URZ ;  /* 0x000000fffffff290 */ /* 0x000fe4000fffe0ff */
[----:B------:R-:W-:Y:S05]  /*5cf0*/  @!P4 IMAD.IADD R3, R3, 0x1, -R2 ;  /* 0x000000010303c824 */ /* 0x000fea00078e0a02 */
[----:B------:R-:W-:Y:S01]  /*5d00*/  ISETP.GE.U32.AND P2, PT, R3, R2, PT ;  /* 0x000000020300720c */ /* 0x000fe20003f46070 */
[----:B------:R-:W-:Y:S01]  /*5d10*/  @!UPT UIADD3 URZ, UPT, UPT, URZ, URZ, URZ ;  /* 0x000000fffffff290 */ /* 0x000fe2000fffe0ff */
[----:B-1----:R-:W-:Y:S11]  /*5d20*/  @!P0 BRA `(.L_x_90) ;  /* 0x0000000000a48947 */ /* 0x002ff60003800000 */
[----:B------:R-:W-:Y:S01]  /*5d30*/  IMAD.HI.U32 R13, R72, R25, RZ ;  /* 0x00000019480d7227 */ /* 0x000fe200078e00ff */
[----:B------:R-:W-:Y:S02]  /*5d40*/  ISETP.NE.AND P0, PT, R24, 0x1, PT ;  /* 0x000000011800780c */ /* 0x000fe40003f05270 */
[----:B------:R-:W-:Y:S01]  /*5d50*/  ISETP.NE.AND P1, PT, R26, 0x1, PT ;  /* 0x000000011a00780c */ /* 0x000fe20003f25270 */
[----:B------:R-:W-:Y:S01]  /*5d60*/  IMAD.HI.U32 R14, R67, R56, RZ ;  /* 0x00000038430e7227 */ /* 0x000fe200078e00ff */
[----:B------:R-:W-:Y:S02]  /*5d70*/  SHF.R.U32.HI R13, RZ, R66, R13 ;  /* 0x00000042ff0d7219 */ /* 0x000fe4000001160d */
[----:B------:R-:W-:Y:S01]  /*5d80*/  ISETP.NE.AND P5, PT, R28, 0x1, PT ;  /* 0x000000011c00780c */ /* 0x000fe20003fa5270 */
[----:B------:R-:W-:Y:S01]  /*5d90*/  IMAD.HI.U32 R18, R31, R56, RZ ;  /* 0x000000381f127227 */ /* 0x000fe200078e00ff */
[----:B------:R-:W-:Y:S02]  /*5da0*/  SHF.R.U32.HI R14, RZ, R57, R14 ;  /* 0x00000039ff0e7219 */ /* 0x000fe4000001160e */
[----:B------:R-:W-:Y:S01]  /*5db0*/  SEL R3, R72, R13, !P0 ;  /* 0x0000000d48037207 */ /* 0x000fe20004000000 */
[----:B------:R-:W-:Y:S01]  /*5dc0*/  IMAD.HI.U32 R13, R29, R25, RZ ;  /* 0x000000191d0d7227 */ /* 0x000fe200078e00ff */
[----:B------:R-:W-:Y:S02]  /*5dd0*/  SEL R7, R67, R14, !P5 ;  /* 0x0000000e43077207 */ /* 0x000fe40006800000 */
[----:B------:R-:W-:Y:S01]  /*5de0*/  SHF.R.U32.HI R18, RZ, R57, R18 ;  /* 0x00000039ff127219 */ /* 0x000fe20000011612 */
[-C--:B------:R-:W-:Y:S04]  /*5df0*/  IMAD.HI.U32 R14, R3, R22.reuse, RZ ;  /* 0x00000016030e7227 */ /* 0x080fe800078e00ff */
[----:B------:R-:W-:Y:S01]  /*5e00*/  IMAD.HI.U32 R16, R7, R22, RZ ;  /* 0x0000001607107227 */ /* 0x000fe200078e00ff */
[-C--:B------:R-:W-:Y:S02]  /*5e10*/  @P1 SHF.R.U32.HI R3, RZ, R23.reuse, R14 ;  /* 0x00000017ff031219 */ /* 0x080fe4000001160e */
[----:B------:R-:W-:Y:S02]  /*5e20*/  SHF.R.U32.HI R14, RZ, R66, R13 ;  /* 0x00000042ff0e7219 */ /* 0x000fe4000001160d */
[----:B------:R-:W-:Y:S01]  /*5e30*/  @P1 SHF.R.U32.HI R7, RZ, R23, R16 ;  /* 0x00000017ff071219 */ /* 0x000fe20000011610 */
[C---:B------:R-:W-:Y:S01]  /*5e40*/  IMAD R2, R26.reuse, R3, RZ ;  /* 0x000000031a027224 */ /* 0x040fe200078e02ff */
[----:B------:R-:W-:Y:S02]  /*5e50*/  SEL R5, R29, R14, !P0 ;  /* 0x0000000e1d057207 */ /* 0x000fe40004000000 */
[----:B------:R-:W-:Y:S01]  /*5e60*/  SEL R3, R31, R18, !P5 ;  /* 0x000000121f037207 */ /* 0x000fe20006800000 */
[----:B------:R-:W-:Y:S01]  /*5e70*/  IMAD R4, R26, R7, RZ ;  /* 0x000000071a047224 */ /* 0x000fe200078e02ff */
[C---:B------:R-:W-:Y:S01]  /*5e80*/  ISETP.GE.AND P0, PT, R5.reuse, R2, PT ;  /* 0x000000020500720c */ /* 0x040fe20003f06270 */
[----:B------:R-:W-:Y:S03]  /*5e90*/  IMAD.HI.U32 R6, R5, R22, RZ ;  /* 0x0000001605067227 */ /* 0x000fe600078e00ff */
[----:B------:R-:W-:Y:S01]  /*5ea0*/  ISETP.GE.OR P0, PT, R3, R4, P0 ;  /* 0x000000040300720c */ /* 0x000fe20000706670 */
[----:B------:R-:W-:Y:S01]  /*5eb0*/  IMAD.MOV R4, RZ, RZ, -R3 ;  /* 0x000000ffff047224 */ /* 0x000fe200078e0a03 */
[-C--:B------:R-:W-:Y:S03]  /*5ec0*/  SHF.R.U32.HI R6, RZ, R23.reuse, R6 ;  /* 0x00000017ff067219 */ /* 0x080fe60000011606 */
[----:B------:R-:W-:Y:S01]  /*5ed0*/  IMAD R31, R28, R4, R31 ;  /* 0x000000041c1f7224 */ /* 0x000fe200078e021f */
[----:B------:R-:W-:Y:S05]  /*5ee0*/  SEL R9, R5, R6, !P1 ;  /* 0x0000000605097207 */ /* 0x000fea0004800000 */
[----:B------:R-:W-:Y:S02]  /*5ef0*/  IMAD.MOV R6, RZ, RZ, -R9 ;  /* 0x000000ffff067224 */ /* 0x000fe400078e0a09 */
[C---:B------:R-:W-:Y:S04]  /*5f00*/  @!P0 IMAD.HI.U32 R2, R3.reuse, R22, RZ ;  /* 0x0000001603028227 */ /* 0x040fe800078e00ff */
[----:B------:R-:W-:Y:S01]  /*5f10*/  IMAD R6, R26, R6, R5 ;  /* 0x000000061a067224 */ /* 0x000fe200078e0205 */
[----:B------:R-:W-:Y:S04]  /*5f20*/  @!P0 SHF.R.U32.HI R2, RZ, R23, R2 ;  /* 0x00000017ff028219 */ /* 0x000fe80000011602 */
[----:B------:R-:W-:Y:S02]  /*5f30*/  @!P0 SEL R0, R3, R2, !P1 ;  /* 0x0000000203008207 */ /* 0x000fe40004800000 */
[----:B------:R-:W-:Y:S02]  /*5f40*/  IADD3 R2, PT, PT, -R5, RZ, RZ ;  /* 0x000000ff05027210 */ /* 0x000fe40007ffe1ff */
[----:B------:R-:W-:Y:S01]  /*5f50*/  @!P0 IADD3 R8, PT, PT, R9, -R0, RZ ;  /* 0x8000000009088210 */ /* 0x000fe20007ffe0ff */
[----:B------:R-:W-:Y:S02]  /*5f60*/  @!P0 IMAD R0, R7, R6, R0 ;  /* 0x0000000607008224 */ /* 0x000fe400078e0200 */
[----:B------:R-:W-:Y:S02]  /*5f70*/  IMAD R29, R24, R2, R29 ;  /* 0x00000002181d7224 */ /* 0x000fe400078e021d */
[----:B------:R-:W-:Y:S02]  /*5f80*/  @!P0 IMAD R5, R8, R26, R3 ;  /* 0x0000001a08058224 */ /* 0x000fe400078e0203 */
[----:B------:R-:W-:Y:S04]  /*5f90*/  @!P0 IMAD.MOV.U32 R3, RZ, RZ, R0 ;  /* 0x000000ffff038224 */ /* 0x000fe800078e0000 */
[----:B------:R-:W-:Y:S02]  /*5fa0*/  IMAD R31, R3, R28, R31 ;  /* 0x0000001c031f7224 */ /* 0x000fe400078e021f */
[----:B------:R-:W-:Y:S07]  /*5fb0*/  IMAD R29, R5, R24, R29 ;  /* 0x00000018051d7224 */ /* 0x000fee00078e021d */
.L_x_90:
[----:B------:R-:W-:Y:S01]  /*5fc0*/  ISETP.NE.AND P0, PT, R27, 0x1, PT ;  /* 0x000000011b00780c */ /* 0x000fe20003f05270 */
[----:B------:R-:W1:Y:S01]  /*5fd0*/  LDC.64 R6, c[0x0][0xb10] ;  /* 0x0002c400ff067b82 */ /* 0x000e620000000a00 */
[----:B------:R-:W-:Y:S01]  /*5fe0*/  R2UR UR4, R11 ;  /* 0x000000000b0472ca */ /* 0x000fe200000e0000 */
[----:B------:R-:W-:Y:S01]  /*5ff0*/  @!P4 VIADD R12, R12, 0x1 ;  /* 0x000000010c0cc836 */ /* 0x000fe20000000000 */
[----:B------:R-:W-:Y:S01]  /*6000*/  ISETP.NE.AND P1, PT, R65, RZ, PT ;  /* 0x000000ff4100720c */ /* 0x000fe20003f25270 */
[----:B------:R-:W-:Y:S01]  /*6010*/  IMAD.MOV R8, RZ, RZ, -R10 ;  /* 0x000000ffff087224 */ /* 0x000fe200078e0a0a */
[----:B------:R-:W-:Y:S03]  /*6020*/  R2UR UR42, R37 ;  /* 0x00000000252a72ca */ /* 0x000fe600000e0000 */
[----:B------:R-:W2:Y:S01]  /*6030*/  LDC.64 R4, c[0x0][0xb18] ;  /* 0x0002c600ff047b82 */ /* 0x000ea20000000a00 */
[----:B------:R-:W-:Y:S01]  /*6040*/  R2UR UR43, R10 ;  /* 0x000000000a2b72ca */ /* 0x000fe200000e0000 */
[----:B------:R-:W-:Y:S01]  /*6050*/  @P2 VIADD R12, R12, 0x1 ;  /* 0x000000010c0c2836 */ /* 0x000fe20000000000 */
[C---:B------:R-:W-:Y:S01]  /*6060*/  R2UR UR5, R65.reuse ;  /* 0x00000000410572ca */ /* 0x040fe200000e0000 */
[----:B------:R-:W-:Y:S04]  /*6070*/  IMAD R19, R78, R8, R19 ;  /* 0x000000084e137224 */ /* 0x000fe800078e0213 */
[----:B------:R-:W4:Y:S01]  /*6080*/  @!P0 LDC R0, c[0x0][0xb20] ;  /* 0x0002c800ff008b82 */ /* 0x000f220000000800 */
[----:B------:R-:W-:Y:S01]  /*6090*/  R2UR UR44, R12 ;  /* 0x000000000c2c72ca */ /* 0x000fe200000e0000 */
[----:B------:R-:W-:Y:S01]  /*60a0*/  UISETP.GE.AND UP1, UPT, UR4, URZ, UPT ;  /* 0x000000ff0400728c */ /* 0x000fe2000bf26270 */
[----:B------:R-:W-:Y:S05]  /*60b0*/  R2UR UR4, R65 ;  /* 0x00000000410472ca */ /* 0x000fea00000e0000 */
[----:B------:R-:W3:Y:S01]  /*60c0*/  @!P0 LDC R2, c[0x0][0xb0c] ;  /* 0x0002c300ff028b82 */ /* 0x000ee20000000800 */
[----:B------:R-:W-:Y:S01]  /*60d0*/  R2UR UR51, R19 ;  /* 0x00000000133372ca */ /* 0x000fe200000e0000 */
[----:B------:R-:W-:Y:S01]  /*60e0*/  VOTEU.ALL UP0, P1 ;  /* 0x0000000000ff7886 */ /* 0x000fe20000800000 */
[----:B------:R-:W-:Y:S03]  /*60f0*/  USHF.L.U32 UR42, UR42, 0x6, URZ ;  /* 0x000000062a2a7899 */ /* 0x000fe600080006ff */
[----:B------:R-:W-:Y:S02]  /*6100*/  @!UP1 UIADD3 UR44, UPT, UPT, -UR44, URZ, URZ ;  /* 0x000000ff2c2c9290 */ /* 0x000fe4000fffe1ff */
[----:B------:R-:W-:Y:S01]  /*6110*/  @!UP0 ULOP3.LUT UR44, URZ, UR4, URZ, 0x33, !UPT ;  /* 0x00000004ff2c8292 */ /* 0x000fe2000f8e33ff */
[----:B--2---:R-:W-:Y:S01]  /*6120*/  @!P0 ISETP.NE.AND P1, PT, R4, 0x1, PT ;  /* 0x000000010400880c */ /* 0x004fe20003f25270 */
[----:B-1----:R-:W-:Y:S01]  /*6130*/  @!P0 IMAD.HI.U32 R6, R31, R6, RZ ;  /* 0x000000061f068227 */ /* 0x002fe200078e00ff */
[----:B------:R-:W-:Y:S03]  /*6140*/  ULOP3.LUT UP0, URZ, UR56, 0x1b0, URZ, 0xc0, !UPT ;  /* 0x000001b038ff7892 */ /* 0x000fe6000f80c0ff */
[----:B------:R-:W-:Y:S01]  /*6150*/  USHF.L.U32 UR51, UR51, 0x6, URZ ;  /* 0x0000000633337899 */ /* 0x000fe200080006ff */
[----:B------:R-:W-:Y:S01]  /*6160*/  @!P0 IMAD.HI.U32 R3, R29, R5, RZ ;  /* 0x000000051d038227 */ /* 0x000fe200078e00ff */
[----:B------:R-:W-:Y:S03]  /*6170*/  @!P0 SHF.R.U32.HI R6, RZ, R7, R6 ;  /* 0x00000007ff068219 */ /* 0x000fe60000011606 */
[----:B------:R-:W-:Y:S01]  /*6180*/  IMAD R8, RZ, RZ, -UR44 ;  /* 0x8000002cff087e24 */ /* 0x000fe2000f8e02ff */
[----:B----4-:R-:W-:Y:S02]  /*6190*/  @!P0 SHF.R.U32.HI R0, RZ, R0, R3 ;  /* 0x00000000ff008219 */ /* 0x010fe40000011603 */
[----:B---3--:R-:W-:Y:S02]  /*61a0*/  @!P0 ISETP.NE.AND P2, PT, R2, 0x1, PT ;  /* 0x000000010200880c */ /* 0x008fe40003f45270 */
[----:B------:R-:W-:Y:S02]  /*61b0*/  R2UR UR4, R8 ;  /* 0x00000000080472ca */ /* 0x000fe400000e0000 */
[----:B------:R-:W-:Y:S02]  /*61c0*/  @P3 SHF.R.U32.HI R8, RZ, 0x10, R61 ;  /* 0x00000010ff083819 */ /* 0x000fe4000001163d */
[----:B------:R-:W-:Y:S02]  /*61d0*/  @!P0 SEL R6, R31, R6, !P2 ;  /* 0x000000061f068207 */ /* 0x000fe40005000000 */
[----:B------:R-:W-:Y:S02]  /*61e0*/  @!P0 SEL R3, R29, R0, !P1 ;  /* 0x000000001d038207 */ /* 0x000fe40004800000 */
[----:B------:R-:W-:Y:S03]  /*61f0*/  @P3 R2UR UR52, R8 ;  /* 0x00000000083432ca */ /* 0x000fe600000e0000 */
[----:B------:R-:W-:Y:S02]  /*6200*/  @!P0 IMAD.IADD R0, R3, 0x1, -R6 ;  /* 0x0000000103008824 */ /* 0x000fe400078e0a06 */
[----:B------:R-:W-:Y:S01]  /*6210*/  @!P0 IMAD.IADD R3, R6, 0x1, -R3 ;  /* 0x0000000106038824 */ /* 0x000fe200078e0a03 */
[----:B------:R-:W-:Y:S01]  /*6220*/  UIMAD UR43, UR5, UR4, UR43 ;  /* 0x00000004052b72a4 */ /* 0x000fe2000f8e022b */
[----:B------:R-:W-:Y:S02]  /*6230*/  @!P0 IMAD R31, R0, R2, R31 ;  /* 0x00000002001f8224 */ /* 0x000fe400078e021f */
[----:B------:R-:W-:Y:S01]  /*6240*/  @!P0 IMAD R29, R3, R4, R29 ;  /* 0x00000004031d8224 */ /* 0x000fe200078e021d */
[----:B------:R-:W-:Y:S08]  /*6250*/  BRA.U !UP0, `(.L_x_91) ;  /* 0x00000001087c7547 */ /* 0x000ff0000b800000 */
[----:B------:R-:W1:Y:S01]  /*6260*/  LDCU.64 UR8, c[0x4][0x80] ;  /* 0x01001000ff0877ac */ /* 0x000e620008000a00 */
[----:B------:R-:W-:Y:S01]  /*6270*/  MOV R2, 0x0 ;  /* 0x0000000000027802 */ /* 0x000fe20000000f00 */
[----:B------:R-:W-:Y:S02]  /*6280*/  HFMA2 R12, -RZ, RZ, 0, 5.9604644775390625e-08 ;  /* 0x00000001ff0c7431 */ /* 0x000fe400000001ff */
[----:B------:R-:W-:Y:S01]  /*6290*/  IMAD.MOV.U32 R8, RZ, RZ, 0x70 ;  /* 0x00000070ff087424 */ /* 0x000fe200078e00ff */
[----:B------:R2:W3:Y:S01]  /*62a0*/  LDC.64 R14, c[0x4][R2] ;  /* 0x01000000020e7b82 */ /* 0x0004e20000000a00 */
[----:B------:R-:W4:Y:S01]  /*62b0*/  LDCU.64 UR6, c[0x4][0x88] ;  /* 0x01001100ff0677ac */ /* 0x000f220008000a00 */
[----:B------:R-:W-:Y:S01]  /*62c0*/  IMAD.MOV.U32 R13, RZ, RZ, RZ ;  /* 0x000000ffff0d7224 */ /* 0x000fe200078e00ff */
[----:B------:R-:W2:Y:S01]  /*62d0*/  LDCU.64 UR4, c[0x4][0x8] ;  /* 0x01000100ff0477ac */ /* 0x000ea20008000a00 */
[----:B-1----:R-:W-:Y:S01]  /*62e0*/  MOV R5, UR9 ;  /* 0x0000000900057c02 */ /* 0x002fe20008000f00 */
[----:B------:R-:W-:Y:S01]  /*62f0*/  IMAD.U32 R4, RZ, RZ, UR8 ;  /* 0x00000008ff047e24 */ /* 0x000fe2000f8e00ff */
[----:B----4-:R-:W-:Y:S01]  /*6300*/  MOV R7, UR7 ;  /* 0x0000000700077c02 */ /* 0x010fe20008000f00 */
[----:B------:R-:W-:Y:S01]  /*6310*/  IMAD.U32 R6, RZ, RZ, UR6 ;  /* 0x00000006ff067e24 */ /* 0x000fe2000f8e00ff */
[----:B--2---:R-:W-:Y:S01]  /*6320*/  MOV R11, UR5 ;  /* 0x00000005000b7c02 */ /* 0x004fe20008000f00 */
[----:B------:R-:W-:Y:S02]  /*6330*/  IMAD.U32 R10, RZ, RZ, UR4 ;  /* 0x00000004ff0a7e24 */ /* 0x000fe4000f8e00ff */
[----:B------:R-:W-:Y:S07]  /*6340*/  LEPC R20, `(.L_x_92) ;  /* 0x000000001014794e */ /* 0x000fee0000000000 */
[----:B---3-5:R-:W-:Y:S05]  /*6350*/  CALL.ABS.NOINC R14 ;  /* 0x000000000e007343 */ /* 0x028fea0003c00000 */
.L_x_92:
[----:B------:R-:W1:Y:S01]  /*6360*/  LDCU.64 UR8, c[0x4][0x80] ;  /* 0x01001000ff0877ac */ /* 0x000e620008000a00 */
[----:B------:R-:W2:Y:S01]  /*6370*/  LDC.64 R2, c[0x4][R2] ;  /* 0x0100000002027b82 */ /* 0x000ea20000000a00 */
[----:B------:R-:W-:Y:S02]  /*6380*/  HFMA2 R12, -RZ, RZ, 0, 5.9604644775390625e-08 ;  /* 0x00000001ff0c7431 */ /* 0x000fe400000001ff */
[----:B------:R-:W-:Y:S02]  /*6390*/  IMAD.MOV.U32 R8, RZ, RZ, 0x70 ;  /* 0x00000070ff087424 */ /* 0x000fe400078e00ff */
[----:B------:R-:W-:Y:S01]  /*63a0*/  IMAD.MOV.U32 R13, RZ, RZ, RZ ;  /* 0x000000ffff0d7224 */ /* 0x000fe200078e00ff */
[----:B------:R-:W3:Y:S01]  /*63b0*/  LDCU.64 UR6, c[0x4][0x88] ;  /* 0x01001100ff0677ac */ /* 0x000ee20008000a00 */
[----:B------:R-:W4:Y:S01]  /*63c0*/  LDCU.64 UR4, c[0x4][0x8] ;  /* 0x01000100ff0477ac */ /* 0x000f220008000a00 */
[----:B-1----:R-:W-:Y:S02]  /*63d0*/  MOV R4, UR8 ;  /* 0x0000000800047c02 */ /* 0x002fe40008000f00 */
[----:B------:R-:W-:Y:S02]  /*63e0*/  MOV R5, UR9 ;  /* 0x0000000900057c02 */ /* 0x000fe40008000f00 */
[----:B---3--:R-:W-:Y:S01]  /*63f0*/  MOV R7, UR7 ;  /* 0x0000000700077c02 */ /* 0x008fe20008000f00 */
[----:B------:R-:W-:Y:S01]  /*6400*/  IMAD.U32 R6, RZ, RZ, UR6 ;  /* 0x00000006ff067e24 */ /* 0x000fe2000f8e00ff */
[----:B----4-:R-:W-:Y:S01]  /*6410*/  MOV R11, UR5 ;  /* 0x00000005000b7c02 */ /* 0x010fe20008000f00 */
[----:B------:R-:W-:Y:S02]  /*6420*/  IMAD.U32 R10, RZ, RZ, UR4 ;  /* 0x00000004ff0a7e24 */ /* 0x000fe4000f8e00ff */
[----:B------:R-:W-:Y:S07]  /*6430*/  LEPC R20, `(.L_x_91) ;  /* 0x000000001014794e */ /* 0x000fee0000000000 */
[----:B--2---:R-:W-:Y:S05]  /*6440*/  CALL.ABS.NOINC R2 ;  /* 0x0000000002007343 */ /* 0x004fea0003c00000 */
.L_x_91:
[----:B------:R-:W-:Y:S01]  /*6450*/  ISETP.NE.U32.AND P3, PT, R54, RZ, PT ;  /* 0x000000ff3600720c */ /* 0x000fe20003f65070 */
[----:B------:R-:W-:Y:S01]  /*6460*/  UISETP.NE.AND UP2, UPT, UR49, URZ, UPT ;  /* 0x000000ff3100728c */ /* 0x000fe2000bf45270 */
[----:B------:R-:W-:Y:S01]  /*6470*/  ISETP.NE.U32.AND P2, PT, RZ, UR36, PT ;  /* 0x00000024ff007c0c */ /* 0x000fe2000bf45070 */
[----:B------:R-:W-:Y:S01]  /*6480*/  UISETP.NE.U32.AND UP1, UPT, UR38, URZ, UPT ;  /* 0x000000ff2600728c */ /* 0x000fe2000bf25070 */
[----:B------:R-:W-:Y:S01]  /*6490*/  ISETP.NE.AND.EX P3, PT, R55, RZ, PT, P3 ;  /* 0x000000ff3700720c */ /* 0x000fe20003f65330 */
[----:B------:R-:W-:Y:S01]  /*64a0*/  UPLOP3.LUT UP0, UPT, UPT, UPT, UPT, 0x40, 0x4 ;  /* 0x000000000004789c */ /* 0x000fe20003f0e870 */
[----:B------:R-:W-:Y:S01]  /*64b0*/  ISETP.NE.AND.EX P2, PT, RZ, UR37, PT, P2 ;  /* 0x00000025ff007c0c */ /* 0x000fe2000bf45320 */
[----:B------:R-:W-:Y:S01]  /*64c0*/  UISETP.NE.AND.EX UP1, UPT, UR39, URZ, UPT, UP1 ;  /* 0x000000ff2700728c */ /* 0x000fe2000bf25310 */
[----:B------:R-:W-:Y:S04]  /*64d0*/  PLOP3.LUT P4, PT, PT, PT, UP2, 0x80, 0x8 ;  /* 0x000000000008781c */ /* 0x000fe80003f8f028 */
[----:B------:R-:W-:Y:S01]  /*64e0*/  P2R R82, PR, RZ, 0x10 ;  /* 0x00000010ff527803 */ /* 0x000fe20000000000 */
[----:B------:R-:W-:Y:S06]  /*64f0*/  @UP2 UPLOP3.LUT UP0, UPT, UPT, UPT, UP1, 0x80, 0x8 ;  /* 0x000000000008289c */ /* 0x000fec0003f0f010 */
[----:B------:R-:W-:Y:S01]  /*6500*/  PLOP3.LUT P0, PT, PT, PT, UP0, 0x80, 0x8 ;  /* 0x000000000008781c */ /* 0x000fe20003f0f008 */
[----:B------:R-:W-:Y:S01]  /*6510*/  @!UPT UIADD3 URZ, UPT, UPT, URZ, URZ, URZ ;  /* 0x000000fffffff290 */ /* 0x000fe2000fffe0ff */
[----:B------:R-:W-:Y:S11]  /*6520*/  BRA.U !UP1, `(.L_x_93) ;  /* 0x0000000109387547 */ /* 0x000ff6000b800000 */
[----:B------:R-:W-:Y:S01]  /*6530*/  UISETP.NE.U32.AND UP0, UPT, UR36, URZ, UPT ;  /* 0x000000ff2400728c */ /* 0x000fe2000bf05070 */
[----:B------:R-:W-:Y:S02]  /*6540*/  HFMA2 R0, -RZ, RZ, 0, 5.9604644775390625e-08 ;  /* 0x00000001ff007431 */ /* 0x000fe400000001ff */
[----:B------:R-:W-:Y:S01]  /*6550*/  IMAD.MOV.U32 R59, RZ, RZ, 0x1 ;  /* 0x00000001ff3b7424 */ /* 0x000fe200078e00ff */
[----:B------:R-:W-:Y:S06]  /*6560*/  UISETP.NE.AND.EX UP0, UPT, UR37, URZ, UPT, UP0 ;  /* 0x000000ff2500728c */ /* 0x000fec000bf05300 */
[----:B------:R-:W-:Y:S05]  /*6570*/  PLOP3.LUT P1, PT, PT, PT, UP0, 0x80, 0x8 ;  /* 0x000000000008781c */ /* 0x000fea0003f2f008 */
[----:B------:R-:W1:Y:S01]  /*6580*/  @UP0 LDCU.64 UR6, c[0x0][0x888] ;  /* 0x00011100ff0607ac */ /* 0x000e620008000a00 */
[----:B------:R-:W-:Y:S07]  /*6590*/  @UP0 UIMAD UR4, UR48, UR38, URZ ;  /* 0x00000026300402a4 */ /* 0x000fee000f8e02ff */
[----:B------:R-:W-:Y:S01]  /*65a0*/  @!P1 PRMT R59, R0, 0x7610, R59 ;  /* 0x00007610003b9816 */ /* 0x000fe2000000003b */
[----:B-1----:R-:W-:Y:S03]  /*65b0*/  @UP0 UIMAD.WIDE UR6, UR4, 0x4, UR6 ;  /* 0x00000004040608a5 */ /* 0x002fe6000f8e0206 */
[----:B------:R-:W1:Y:S03]  /*65c0*/  @!UP0 LDCU UR4, c[0x0][0x880] ;  /* 0x00011000ff0487ac */ /* 0x000e660008000800 */
[----:B------:R-:W-:Y:S01]  /*65d0*/  IMAD.U32 R2, RZ, RZ, UR6 ;  /* 0x00000006ff027e24 */ /* 0x000fe2000f8e00ff */
[----:B------:R-:W-:Y:S05]  /*65e0*/  MOV R3, UR7 ;  /* 0x0000000700037c02 */ /* 0x000fea0008000f00 */
[----:B-----5:R2:W5:Y:S02]  /*65f0*/  @P1 LDG.E R35, desc[UR46][R2.64] ;  /* 0x0000002e02231981 */ /* 0x020564000c1e1900 */
[----:B-12---:R-:W-:Y:S02]  /*6600*/  @!P1 IMAD.U32 R35, RZ, RZ, UR4 ;  /* 0x00000004ff239e24 */ /* 0x006fe4000f8e00ff */
.L_x_93:
[----:B------:R-:W-:Y:S05]  /*6610*/  @!P3 BRA `(.L_x_94) ;  /* 0x000000000020b947 */ /* 0x000fea0003800000 */
[----:B------:R-:W-:Y:S04]  /*6620*/  ISETP.NE.U32.AND P1, PT, R52, RZ, PT ;  /* 0x000000ff3400720c */ /* 0x000fe80003f25070 */
[----:B------:R-:W-:Y:S11]  /*6630*/  ISETP.NE.AND.EX P1, PT, R53, RZ, PT, P1 ;  /* 0x000000ff3500720c */ /* 0x000ff60003f25310 */
[----:B------:R-:W-:Y:S02]  /*6640*/  @!UPT UIADD3 URZ, UPT, UPT, URZ, URZ, URZ ;  /* 0x000000fffffff290 */ /* 0x000fe4000fffe0ff */
[----:B------:R-:W1:Y:S01]  /*6650*/  @P1 LDC.64 R2, c[0x0][0x8a8] ;  /* 0x00022a00ff021b82 */ /* 0x000e620000000a00 */
[----:B------:R-:W-:Y:S04]  /*6660*/  @P1 IMAD R0, R54, UR48, RZ ;  /* 0x0000003036001c24 */ /* 0x000fe8000f8e02ff */
[----:B-1----:R-:W-:Y:S05]  /*6670*/  @P1 IMAD.WIDE R2, R0, 0x4, R2 ;  /* 0x0000000400021825 */ /* 0x002fea00078e0202 */
[----:B-----5:R1:W5:Y:S02]  /*6680*/  @P1 LDG.E R33, desc[UR46][R2.64] ;  /* 0x0000002e02211981 */ /* 0x020364000c1e1900 */
[----:B-1----:R-:W2:Y:S02]  /*6690*/  @!P1 LDC R33, c[0x0][0x8a0] ;  /* 0x00022800ff219b82 */ /* 0x002ea40000000800 */
.L_x_94:
[----:B-----5:R-:W-:Y:S01]  /*66a0*/  FSETP.NEU.AND P1, PT, R35, RZ, PT ;  /* 0x000000ff2300720b */ /* 0x020fe20003f2d000 */
[----:B------:R-:W-:Y:S01]  /*66b0*/  ULOP3.LUT UR4, UR55, 0x1, URZ, 0x3c, !UPT ;  /* 0x0000000137047892 */ /* 0x000fe2000f8e3cff */
[----:B------:R-:W-:Y:S01]  /*66c0*/  SEL R3, RZ, 0xffffffff, P2 ;  /* 0xffffffffff037807 */ /* 0x000fe20001000000 */
[----:B------:R-:W-:Y:S01]  /*66d0*/  BSSY B1, `(.L_x_95) ;  /* 0x0000035000017945 */ /* 0x000fe20003800000 */
[----:B------:R-:W-:Y:S01]  /*66e0*/  @P4 LOP3.LUT P2, RZ, R59, 0xff, RZ, 0xc0, !PT ;  /* 0x000000ff3bff4812 */ /* 0x000fe2000784c0ff */
[----:B------:R-:W-:Y:S01]  /*66f0*/  IMAD.MOV.U32 R85, RZ, RZ, 0x1 ;  /* 0x00000001ff557424 */ /* 0x000fe200078e00ff */
[----:B------:R-:W-:Y:S01]  /*6700*/  @P4 SEL R4, RZ, 0xffffffff, P1 ;  /* 0xffffffffff044807 */ /* 0x000fe20000800000 */
[----:B------:R-:W-:Y:S01]  /*6710*/  IMAD.U32 R39, RZ, RZ, UR4 ;  /* 0x00000004ff277e24 */ /* 0x000fe2000f8e00ff */
[----:B------:R-:W-:Y:S01]  /*6720*/  LEA R83, R30, UR50, 0x3 ;  /* 0x000000321e537c11 */ /* 0x000fe2000f8e18ff */
[----:B------:R-:W-:Y:S01]  /*6730*/  IMAD.IADD R34, R32, 0x1, R17 ;  /* 0x0000000120227824 */ /* 0x000fe200078e0211 */
[----:B------:R-:W-:Y:S01]  /*6740*/  @P0 SEL R4, R3, R4, !P2 ;  /* 0x0000000403040207 */ /* 0x000fe20005000000 */
[----:B------:R-:W-:Y:S01]  /*6750*/  IMAD.U32 R84, RZ, RZ, UR57 ;  /* 0x00000039ff547e24 */ /* 0x000fe2000f8e00ff */
[----:B------:R-:W-:Y:S02]  /*6760*/  SHF.L.U32 R2, R74, 0x1f, RZ ;  /* 0x0000001f4a027819 */ /* 0x000fe400000006ff */
[----:B------:R-:W-:Y:S02]  /*6770*/  CS2R R50, SRZ ;  /* 0x0000000000327805 */ /* 0x000fe4000001ff00 */
[----:B------:R-:W-:Y:S01]  /*6780*/  @P4 LOP3.LUT R81, R4, 0x1, RZ, 0xc0, !PT ;  /* 0x0000000104514812 */ /* 0x000fe200078ec0ff */
[----:B------:R-:W-:Y:S01]  /*6790*/  IMAD.U32 R4, RZ, RZ, UR57 ;  /* 0x00000039ff047e24 */ /* 0x000fe2000f8e00ff */
[----:B------:R-:W-:Y:S02]  /*67a0*/  PLOP3.LUT P0, PT, PT, PT, UP1, 0x80, 0x8 ;  /* 0x000000000008781c */ /* 0x000fe40003f0f018 */
[----:B------:R-:W-:Y:S02]  /*67b0*/  CS2R R48, SRZ ;  /* 0x0000000000307805 */ /* 0x000fe4000001ff00 */
[----:B------:R-:W-:Y:S02]  /*67c0*/  ISETP.NE.U32.OR P5, PT, R81, 0x1, !P4 ;  /* 0x000000015100780c */ /* 0x000fe400067a5470 */
[----:B------:R-:W-:Y:S02]  /*67d0*/  CS2R R42, SRZ ;  /* 0x00000000002a7805 */ /* 0x000fe4000001ff00 */
[----:B------:R-:W-:Y:S02]  /*67e0*/  LEA R0, R4, UR50, 0x3 ;  /* 0x0000003204007c11 */ /* 0x000fe4000f8e18ff */
[----:B------:R-:W-:Y:S02]  /*67f0*/  CS2R R40, SRZ ;  /* 0x0000000000287805 */ /* 0x000fe4000001ff00 */
[----:B------:R-:W-:Y:S02]  /*6800*/  LOP3.LUT P2, R80, R59, 0xff, RZ, 0xc0, !PT ;  /* 0x000000ff3b507812 */ /* 0x000fe4000784c0ff */
[----:B------:R-:W-:Y:S04]  /*6810*/  SEL R86, RZ, 0xffffffff, P1 ;  /* 0xffffffffff567807 */ /* 0x000fe80000800000 */
[----:B------:R-:W-:Y:S02]  /*6820*/  @P0 SEL R86, R3, R86, !P2 ;  /* 0x0000005603560207 */ /* 0x000fe40005000000 */
[----:B------:R-:W-:Y:S02]  /*6830*/  @P5 SHF.L.U32 R5, R39, 0x1f, RZ ;  /* 0x0000001f27055819 */ /* 0x000fe400000006ff */
[----:B------:R-:W-:Y:S02]  /*6840*/  LOP3.LUT R86, R86, 0x1, RZ, 0xc0, !PT ;  /* 0x0000000156567812 */ /* 0x000fe400078ec0ff */
[----:B------:R-:W1:Y:S01]  /*6850*/  @P5 SYNCS.PHASECHK.TRANS64.TRYWAIT P4, [R0+URZ+0xd0], R5 ;  /* 0x0000d005000055a7 */ /* 0x000e6200080811ff */
[----:B------:R3:W4:Y:S01]  /*6860*/  SYNCS.PHASECHK.TRANS64.TRYWAIT P3, [R83+URZ+0x120], R2 ;  /* 0x00012002530075a7 */ /* 0x00072200080611ff */
[----:B-1----:R-:W-:Y:S01]  /*6870*/  @P5 SEL R85, RZ, 0x1, !P4 ;  /* 0x00000001ff555807 */ /* 0x002fe20006000000 */
[----:B---34-:R-:W-:Y:S06]  /*6880*/  @!P5 BRA `(.L_x_96) ;  /* 0x000000000064d947 */ /* 0x018fec0003800000 */
[----:B------:R-:W-:Y:S01]  /*6890*/  ISETP.NE.AND P1, PT, R85, RZ, PT ;  /* 0x000000ff5500720c */ /* 0x000fe20003f25270 */
[----:B------:R-:W-:Y:S01]  /*68a0*/  BSSY B0, `(.L_x_97) ;  /* 0x0000007000007945 */ /* 0x000fe20003800000 */
[----:B------:R-:W-:Y:S01]  /*68b0*/  ISETP.NE.U32.AND P0, PT, R86, 0x1, PT ;  /* 0x000000015600780c */ /* 0x000fe20003f05070 */
[----:B------:R-:W-:Y:S10]  /*68c0*/  IMAD.U32 R4, RZ, RZ, UR57 ;  /* 0x00000039ff047e24 */ /* 0x000ff4000f8e00ff */
[----:B------:R-:W-:Y:S05]  /*68d0*/  @P1 BRA `(.L_x_98) ;  /* 0x00000000000c1947 */ /* 0x000fea0003800000 */
[----:B------:R-:W-:Y:S04]  /*68e0*/  SHF.L.U32 R3, R39, 0x1f, RZ ;  /* 0x0000001f27037819 */ /* 0x000fe800000006ff */
[----:B------:R-:W1:Y:S02]  /*68f0*/  SYNCS.PHASECHK.TRANS64.TRYWAIT P1, [R0+URZ+0xd0], R3 ;  /* 0x0000d003000075a7 */ /* 0x000e6400080211ff */
[----:B-1----:R-:W-:Y:S05]  /*6900*/  @!P1 BRA `(.L_x_99) ;  /* 0x0000002000049947 */ /* 0x002fea0003800000 */
.L_x_98:
[----:B------:R-:W-:Y:S05]  /*6910*/  BSYNC B0 ;  /* 0x0000000000007941 */ /* 0x000fea0003800000 */
.L_x_97:
[----:B-1----:R-:W-:Y:S01]  /*6920*/  @P0 IMAD R0, R4, 0x800, R75 ;  /* 0x0000080004000824 */ /* 0x002fe200078e024b */
[----:B------:R-:W-:Y:S02]  /*6930*/  CS2R R42, SRZ ;  /* 0x00000000002a7805 */ /* 0x000fe4000001ff00 */
[----:B------:R-:W-:Y:S02]  /*6940*/  CS2R R40, SRZ ;  /* 0x0000000000287805 */ /* 0x000fe4000001ff00 */
[----:B------:R-:W-:Y:S02]  /*6950*/  CS2R R50, SRZ ;  /* 0x0000000000327805 */ /* 0x000fe4000001ff00 */
[----:B------:R-:W-:Y:S02]  /*6960*/  CS2R R48, SRZ ;  /* 0x0000000000307805 */ /* 0x000fe4000001ff00 */
[----:B------:R-:W-:Y:S01]  /*6970*/  @P0 LEA R4, R0, UR50, 0x1 ;  /* 0x0000003200040c11 */ /* 0x000fe2000f8e08ff */
[----:B------:R-:W-:Y:S05]  /*6980*/  @P0 WARPSYNC.ALL ;  /* 0x0000000000000948 */ /* 0x000fea0003800000 */
[----:B------:R1:W3:Y:S01]  /*6990*/  @P0 LDSM.16.M88.4 R40, [R4+0x200] ;  /* 0x000200000428083b */ /* 0x0002e20000000200 */
[----:B------:R-:W-:Y:S01]  /*69a0*/  UIADD3 UR5, UPT, UPT, UR57, 0x1, URZ ;  /* 0x0000000139057890 */ /* 0x000fe2000fffe0ff */
[----:B------:R-:W-:Y:S03]  /*69b0*/  @P0 IMAD R0, R79, 0x2, R4 ;  /* 0x000000024f000824 */ /* 0x000fe600078e0204 */
[----:B------:R-:W-:Y:S02]  /*69c0*/  UISETP.NE.AND UP0, UPT, UR5, 0x3, UPT ;  /* 0x000000030500788c */ /* 0x000fe4000bf05270 */
[----:B------:R1:W4:Y:S02]  /*69d0*/  @P0 LDSM.16.M88.4 R48, [R0+0x200] ;  /* 0x000200000030083b */ /* 0x0003240000000200 */
[----:B------:R-:W-:Y:S02]  /*69e0*/  USEL UR4, URZ, 0x1, UP0 ;  /* 0x00000001ff047887 */ /* 0x000fe40008000000 */
[----:B------:R-:W-:Y:S04]  /*69f0*/  USEL UR5, UR5, URZ, UP0 ;  /* 0x000000ff05057287 */ /* 0x000fe80008000000 */
[----:B------:R-:W-:Y:S02]  /*6a00*/  LOP3.LUT R39, R39, UR4, RZ, 0x3c, !PT ;  /* 0x0000000427277c12 */ /* 0x000fe4000f8e3cff */
[----:B------:R-:W-:Y:S02]  /*6a10*/  IMAD.U32 R84, RZ, RZ, UR5 ;  /* 0x00000005ff547e24 */ /* 0x000fe4000f8e00ff */
.L_x_96:
[----:B------:R-:W-:Y:S05]  /*6a20*/  BSYNC B1 ;  /* 0x0000000000017941 */ /* 0x000fea0003800000 */
.L_x_95:
[----:B-1----:R-:W-:Y:S04]  /*6a30*/  SHF.R.U32.HI R0, RZ, 0x15, R34 ;  /* 0x00000015ff007819 */ /* 0x002fe80000011622 */
[----:B------:R-:W-:Y:S01]  /*6a40*/  LOP3.LUT P0, RZ, R0, 0x3, R77, 0x48, !PT ;  /* 0x0000000300ff7812 */ /* 0x000fe2000780484d */
[----:B------:R-:W-:Y:S01]  /*6a50*/  @!UPT UIADD3 URZ, UPT, UPT, URZ, URZ, URZ ;  /* 0x000000fffffff290 */ /* 0x000fe2000fffe0ff */
[----:B------:R-:W-:Y:S11]  /*6a60*/  @P3 BRA `(.L_x_100) ;  /* 0x0000000000083947 */ /* 0x000ff60003800000 */
[----:B------:R-:W1:Y:S02]  /*6a70*/  SYNCS.PHASECHK.TRANS64.TRYWAIT P1, [R83+URZ+0x120], R2 ;  /* 0x00012002530075a7 */ /* 0x000e6400080211ff */
[----:B-1----:R-:W-:Y:S05]  /*6a80*/  @!P1 BRA `(.L_x_101) ;  /* 0x0000001c00b89947 */ /* 0x002fea0003800000 */
.L_x_100:
[----:B------:R-:W-:Y:S05]  /*6a90*/  @!P0 BRA `(.L_x_102) ;  /* 0x0000000000408947 */ /* 0x000fea0003800000 */
[----:B------:R-:W1:Y:S01]  /*6aa0*/  LDCU.64 UR8, c[0x4][0x70] ;  /* 0x01000e00ff0877ac */ /* 0x000e620008000a00 */
[----:B------:R-:W-:Y:S01]  /*6ab0*/  MOV R3, 0x0 ;  /* 0x0000000000037802 */ /* 0x000fe20000000f00 */
[----:B------:R-:W-:Y:S02]  /*6ac0*/  HFMA2 R12, -RZ, RZ, 0, 5.9604644775390625e-08 ;  /* 0x00000001ff0c7431 */ /* 0x000fe400000001ff */
[----:B------:R-:W-:Y:S02]  /*6ad0*/  IMAD.MOV.U32 R8, RZ, RZ, 0x192 ;  /* 0x00000192ff087424 */ /* 0x000fe400078e00ff */
[----:B------:R-:W-:Y:S01]  /*6ae0*/  IMAD.MOV.U32 R13, RZ, RZ, RZ ;  /* 0x000000ffff0d7224 */ /* 0x000fe200078e00ff */
[----:B------:R-:W5:Y:S01]  /*6af0*/  LDCU.64 UR6, c[0x4][0x78] ;  /* 0x01000f00ff0677ac */ /* 0x000f620008000a00 */
[----:B------:R-:W2:Y:S01]  /*6b00*/  LDC.64 R2, c[0x4][R3] ;  /* 0x0100000003027b82 */ /* 0x000ea20000000a00 */
[----:B------:R-:W3:Y:S01]  /*6b10*/  LDCU.64 UR4, c[0x4][0x10] ;  /* 0x01000200ff0477ac */ /* 0x000ee20008000a00 */
[----:B-1----:R-:W-:Y:S01]  /*6b20*/  MOV R5, UR9 ;  /* 0x0000000900057c02 */ /* 0x002fe20008000f00 */
[----:B------:R-:W-:Y:S01]  /*6b30*/  IMAD.U32 R4, RZ, RZ, UR8 ;  /* 0x00000008ff047e24 */ /* 0x000fe2000f8e00ff */
[----:B-----5:R-:W-:Y:S01]  /*6b40*/  MOV R7, UR7 ;  /* 0x0000000700077c02 */ /* 0x020fe20008000f00 */
[----:B------:R-:W-:Y:S01]  /*6b50*/  IMAD.U32 R6, RZ, RZ, UR6 ;  /* 0x00000006ff067e24 */ /* 0x000fe2000f8e00ff */
[----:B---3--:R-:W-:Y:S01]  /*6b60*/  MOV R11, UR5 ;  /* 0x00000005000b7c02 */ /* 0x008fe20008000f00 */
[----:B------:R-:W-:Y:S02]  /*6b70*/  IMAD.U32 R10, RZ, RZ, UR4 ;  /* 0x00000004ff0a7e24 */ /* 0x000fe4000f8e00ff */
[----:B------:R-:W-:Y:S07]  /*6b80*/  LEPC R20, `(.L_x_102) ;  /* 0x000000001014794e */ /* 0x000fee0000000000 */
[----:B--2-4-:R-:W-:Y:S05]  /*6b90*/  CALL.ABS.NOINC R2 ;  /* 0x0000000002007343 */ /* 0x014fea0003c00000 */
.L_x_102:
[----:B------:R-:W-:Y:S05]  /*6ba0*/  WARPSYNC.ALL ;  /* 0x0000000000007948 */ /* 0x000fea0003800000 */
[----:B------:R-:W-:Y:S01]  /*6bb0*/  R2UR UR4, R34 ;  /* 0x00000000220472ca */ /* 0x000fe200000e0000 */
[--C-:B---3--:R-:W-:Y:S01]  /*6bc0*/  HADD2.F32 R20, -RZ, R40.reuse.H0_H0 ;  /* 0x20000028ff147230 */ /* 0x108fe20000004100 */
[----:B------:R-:W-:Y:S01]  /*6bd0*/  MOV R70, UR57 ;  /* 0x0000003900467c02 */ /* 0x000fe20008000f00 */
[----:B------:R-:W-:Y:S01]  /*6be0*/  HADD2.F32 R21, -RZ, R40.H1_H1 ;  /* 0x30000028ff157230 */ /* 0x000fe20000004100 */
[----:B------:R-:W-:Y:S01]  /*6bf0*/  SHF.L.U32 R88, R79, 0x1, RZ ;  /* 0x000000014f587819 */ /* 0x000fe200000006ff */
[----:B------:R-:W-:Y:S01]  /*6c00*/  HADD2.F32 R36, -RZ, R41.H1_H1 ;  /* 0x30000029ff247230 */ /* 0x000fe20000004100 */
[----:B------:R-:W-:Y:S01]  /*6c10*/  LEA R87, R70, R75, 0xb ;  /* 0x0000004b46577211 */ /* 0x000fe200078e58ff */
[----:B----4-:R-:W-:Y:S01]  /*6c20*/  HADD2.F32 R37, -RZ, R48.H0_H0 ;  /* 0x20000030ff257230 */ /* 0x010fe20000004100 */
[----:B------:R-:W-:Y:S01]  /*6c30*/  ISETP.NE.AND P1, PT, R76, RZ, PT ;  /* 0x000000ff4c00720c */ /* 0x000fe20003f25270 */
[----:B------:R-:W-:Y:S01]  /*6c40*/  HADD2.F32 R38, -RZ, R51.H1_H1 ;  /* 0x30000033ff267230 */ /* 0x000fe20000004100 */
[----:B------:R-:W-:Y:S01]  /*6c50*/  LEA R89, R87, UR50, 0x1 ;  /* 0x0000003257597c11 */ /* 0x000fe2000f8e08ff */
[----:B------:R-:W-:Y:S02]  /*6c60*/  BSSY.RECONVERGENT B0, `(.L_x_103) ;  /* 0x0000047000007945 */ /* 0x000fe40003800200 */
[----:B------:R-:W2:Y:S01]  /*6c70*/  LDTM.16dp256bit.x4 R4, tmem[UR4] ;  /* 0x00000004000479ee */ /* 0x000ea20008120000 */
[----:B------:R-:W-:Y:S01]  /*6c80*/  IADD3 R90, PT, PT, R88, 0x200, R89 ;  /* 0x00000200585a7810 */ /* 0x000fe20007ffe059 */
[C---:B--2---:R-:W-:Y:S01]  /*6c90*/  FMUL R0, R33.reuse, R4 ;  /* 0x0000000421007220 */ /* 0x044fe20000400000 */
[C---:B------:R-:W-:Y:S01]  /*6ca0*/  FMUL R2, R33.reuse, R5 ;  /* 0x0000000521027220 */ /* 0x040fe20000400000 */
[C---:B------:R-:W-:Y:S01]  /*6cb0*/  FMUL R3, R33.reuse, R6 ;  /* 0x0000000621037220 */ /* 0x040fe20000400000 */
[----:B------:R-:W-:Y:S01]  /*6cc0*/  FMUL R7, R33, R7 ;  /* 0x0000000721077220 */ /* 0x000fe20000400000 */
[C---:B------:R-:W-:Y:S01]  /*6cd0*/  FFMA R0, R35.reuse, R20, R0 ;  /* 0x0000001423007223 */ /* 0x040fe20000000000 */
[----:B------:R-:W-:Y:S02]  /*6ce0*/  HADD2.F32 R20, -RZ, R41.H0_H0 ;  /* 0x20000029ff147230 */ /* 0x000fe40000004100 */
[----:B------:R-:W-:Y:S01]  /*6cf0*/  FFMA R2, R35, R21, R2 ;  /* 0x0000001523027223 */ /* 0x000fe20000000002 */
[C---:B------:R-:W-:Y:S01]  /*6d00*/  FMUL R4, R33.reuse, R8 ;  /* 0x0000000821047220 */ /* 0x040fe20000400000 */
[----:B------:R-:W-:Y:S01]  /*6d10*/  FMUL R5, R33, R9 ;  /* 0x0000000921057220 */ /* 0x000fe20000400000 */
[--C-:B------:R-:W-:Y:S02]  /*6d20*/  HADD2.F32 R21, -RZ, R43.reuse.H0_H0 ;  /* 0x2000002bff157230 */ /* 0x100fe40000004100 */
[C---:B------:R-:W-:Y:S01]  /*6d30*/  FFMA R3, R35.reuse, R20, R3 ;  /* 0x0000001423037223 */ /* 0x040fe20000000003 */
[--C-:B------:R-:W-:Y:S01]  /*6d40*/  HADD2.F32 R20, -RZ, R42.reuse.H0_H0 ;  /* 0x2000002aff147230 */ /* 0x100fe20000004100 */
[----:B------:R-:W-:Y:S01]  /*6d50*/  F2FP.F16.F32.PACK_AB R44, R2, R0 ;  /* 0x00000000022c723e */ /* 0x000fe200000000ff */
[----:B------:R-:W-:Y:S01]  /*6d60*/  FFMA R7, R35, R36, R7 ;  /* 0x0000002423077223 */ /* 0x000fe20000000007 */
[----:B------:R-:W-:Y:S01]  /*6d70*/  FMUL R6, R33, R10 ;  /* 0x0000000a21067220 */ /* 0x000fe20000400000 */
[----:B------:R-:W-:Y:S02]  /*6d80*/  HADD2.F32 R36, -RZ, R43.H1_H1 ;  /* 0x3000002bff247230 */ /* 0x000fe40000004100 */
[----:B------:R-:W-:Y:S01]  /*6d90*/  FFMA R4, R35, R20, R4 ;  /* 0x0000001423047223 */ /* 0x000fe20000000004 */
[----:B------:R-:W-:Y:S01]  /*6da0*/  HADD2.F32 R20, -RZ, R42.H1_H1 ;  /* 0x3000002aff147230 */ /* 0x000fe20000004100 */
[----:B------:R-:W-:Y:S01]  /*6db0*/  F2FP.F16.F32.PACK_AB R45, R7, R3 ;  /* 0x00000003072d723e */ /* 0x000fe200000000ff */
[C---:B------:R-:W-:Y:S01]  /*6dc0*/  FMUL R11, R33.reuse, R11 ;  /* 0x0000000b210b7220 */ /* 0x040fe20000400000 */
[C---:B------:R-:W-:Y:S01]  /*6dd0*/  FMUL R8, R33.reuse, R12 ;  /* 0x0000000c21087220 */ /* 0x040fe20000400000 */
[----:B------:R-:W-:Y:S01]  /*6de0*/  FMUL R9, R33, R13 ;  /* 0x0000000d21097220 */ /* 0x000fe20000400000 */
[C---:B------:R-:W-:Y:S01]  /*6df0*/  FFMA R5, R35.reuse, R20, R5 ;  /* 0x0000001423057223 */ /* 0x040fe20000000005 */
[----:B------:R-:W-:Y:S02]  /*6e00*/  HADD2.F32 R20, -RZ, R48.H1_H1 ;  /* 0x30000030ff147230 */ /* 0x000fe40000004100 */
[C---:B------:R-:W-:Y:S01]  /*6e10*/  FFMA R6, R35.reuse, R21, R6 ;  /* 0x0000001523067223 */ /* 0x040fe20000000006 */
[C---:B------:R-:W-:Y:S01]  /*6e20*/  FFMA R11, R35.reuse, R36, R11 ;  /* 0x00000024230b7223 */ /* 0x040fe2000000000b */
[C---:B------:R-:W-:Y:S01]  /*6e30*/  FFMA R8, R35.reuse, R37, R8 ;  /* 0x0000002523087223 */ /* 0x040fe20000000008 */
[--C-:B------:R-:W-:Y:S02]  /*6e40*/  HADD2.F32 R21, -RZ, R49.reuse.H0_H0 ;  /* 0x20000031ff157230 */ /* 0x100fe40000004100 */
[----:B------:R-:W-:Y:S01]  /*6e50*/  FFMA R9, R35, R20, R9 ;  /* 0x0000001423097223 */ /* 0x000fe20000000009 */
[C---:B------:R-:W-:Y:S01]  /*6e60*/  FMUL R10, R33.reuse, R14 ;  /* 0x0000000e210a7220 */ /* 0x040fe20000400000 */
[----:B------:R-:W-:Y:S02]  /*6e70*/  HADD2.F32 R20, -RZ, R49.H1_H1 ;  /* 0x30000031ff147230 */ /* 0x000fe40000004100 */
[C---:B------:R-:W-:Y:S01]  /*6e80*/  FMUL R15, R33.reuse, R15 ;  /* 0x0000000f210f7220 */ /* 0x040fe20000400000 */
[----:B------:R-:W-:Y:S01]  /*6e90*/  FMUL R12, R33, R16 ;  /* 0x00000010210c7220 */ /* 0x000fe20000400000 */
[C---:B------:R-:W-:Y:S01]  /*6ea0*/  FFMA R10, R35.reuse, R21, R10 ;  /* 0x00000015230a7223 */ /* 0x040fe2000000000a */
[--C-:B------:R-:W-:Y:S02]  /*6eb0*/  HADD2.F32 R36, -RZ, R50.reuse.H1_H1 ;  /* 0x30000032ff247230 */ /* 0x100fe40000004100 */
[----:B------:R-:W-:Y:S01]  /*6ec0*/  FFMA R15, R35, R20, R15 ;  /* 0x00000014230f7223 */ /* 0x000fe2000000000f */
[----:B------:R-:W-:Y:S02]  /*6ed0*/  HADD2.F32 R20, -RZ, R50.H0_H0 ;  /* 0x20000032ff147230 */ /* 0x000fe40000004100 */
[C---:B------:R-:W-:Y:S01]  /*6ee0*/  FMUL R13, R33.reuse, R17 ;  /* 0x00000011210d7220 */ /* 0x040fe20000400000 */
[----:B------:R-:W-:Y:S02]  /*6ef0*/  HADD2.F32 R21, -RZ, R51.H0_H0 ;  /* 0x20000033ff157230 */ /* 0x000fe40000004100 */
[C---:B------:R-:W-:Y:S01]  /*6f00*/  FMUL R14, R33.reuse, R18 ;  /* 0x00000012210e7220 */ /* 0x040fe20000400000 */
[----:B------:R-:W-:Y:S01]  /*6f10*/  FMUL R19, R33, R19 ;  /* 0x0000001321137220 */ /* 0x000fe20000400000 */
[C---:B------:R-:W-:Y:S01]  /*6f20*/  FFMA R12, R35.reuse, R20, R12 ;  /* 0x00000014230c7223 */ /* 0x040fe2000000000c */
[C---:B------:R-:W-:Y:S01]  /*6f30*/  FFMA R13, R35.reuse, R36, R13 ;  /* 0x00000024230d7223 */ /* 0x040fe2000000000d */
[C---:B------:R-:W-:Y:S01]  /*6f40*/  FFMA R14, R35.reuse, R21, R14 ;  /* 0x00000015230e7223 */ /* 0x040fe2000000000e */
[----:B------:R-:W-:Y:S01]  /*6f50*/  FFMA R19, R35, R38, R19 ;  /* 0x0000002623137223 */ /* 0x000fe20000000013 */
[----:B------:R-:W-:Y:S02]  /*6f60*/  F2FP.F16.F32.PACK_AB R46, R5, R4 ;  /* 0x00000004052e723e */ /* 0x000fe400000000ff */
[----:B------:R-:W-:Y:S02]  /*6f70*/  F2FP.F16.F32.PACK_AB R47, R11, R6 ;  /* 0x000000060b2f723e */ /* 0x000fe400000000ff */
[----:B------:R-:W-:Y:S02]  /*6f80*/  F2FP.F16.F32.PACK_AB R68, R9, R8 ;  /* 0x000000080944723e */ /* 0x000fe400000000ff */
[----:B------:R-:W-:Y:S01]  /*6f90*/  F2FP.F16.F32.PACK_AB R69, R15, R10 ;  /* 0x0000000a0f45723e */ /* 0x000fe200000000ff */
[----:B------:R1:W-:Y:S01]  /*6fa0*/  STSM.16.M88.4 [R89+0x200], R44 ;  /* 0x0002002c59007844 */ /* 0x0003e20000000200 */
[----:B------:R-:W-:Y:S02]  /*6fb0*/  F2FP.F16.F32.PACK_AB R70, R13, R12 ;  /* 0x0000000c0d46723e */ /* 0x000fe400000000ff */
[----:B------:R-:W-:Y:S05]  /*6fc0*/  F2FP.F16.F32.PACK_AB R71, R19, R14 ;  /* 0x0000000e1347723e */ /* 0x000fea00000000ff */
[----:B------:R1:W-:Y:S01]  /*6fd0*/  STSM.16.M88.4 [R90], R68 ;  /* 0x000000445a007844 */ /* 0x0003e20000000200 */
[----:B------:R-:W-:Y:S01]  /*6fe0*/  @!PT LDS RZ, [RZ] ;  /* 0x00000000fffff984 */ /* 0x000fe20000000800 */
[----:B------:R-:W-:Y:S01]  /*6ff0*/  @!PT LDS RZ, [RZ] ;  /* 0x00000000fffff984 */ /* 0x000fe20000000800 */
[----:B------:R-:W-:Y:S01]  /*7000*/  @!PT LDS RZ, [RZ] ;  /* 0x00000000fffff984 */ /* 0x000fe20000000800 */
[----:B------:R-:W-:Y:S01]  /*7010*/  @!PT LDS RZ, [RZ] ;  /* 0x00000000fffff984 */ /* 0x000fe20000000800 */
[----:B------:R2:W-:Y:S07]  /*7020*/  MEMBAR.ALL.CTA ;  /* 0x0000000000007992 */ /* 0x0005ee0000008000 */
[----:B--2---:R-:W2:Y:S02]  /*7030*/  FENCE.VIEW.ASYNC.S ;  /* 0x00000000000073c6 */ /* 0x004ea40000000000 */
[----:B--2---:R-:W-:Y:S06]  /*7040*/  BAR.SYNC.DEFER_BLOCKING 0x1, 0x80 ;  /* 0x0042000000007b1d */ /* 0x004fec0000010000 */
[----:B------:R-:W-:Y:S05]  /*7050*/  @P1 BRA `(.L_x_104) ;  /* 0x00000000001c1947 */ /* 0x000fea0003800000 */
[----:B------:R-:W-:Y:S02]  /*7060*/  UIADD3 UR4, UP0, UPT, UR58, 0x680, URZ ;  /* 0x000006803a047890 */ /* 0x000fe4000ff1e0ff */
[----:B------:R-:W-:Y:S02]  /*7070*/  ULEA UR6, UR57, UR50, 0xc ;  /* 0x0000003239067291 */ /* 0x000fe4000f8e60ff */
[----:B------:R-:W-:Y:S02]  /*7080*/  UIADD3.X UR5, UPT, UPT, URZ, UR59, URZ, UP0, !UPT ;  /* 0x0000003bff057290 */ /* 0x000fe400087fe4ff */
[----:B------:R-:W-:Y:S01]  /*7090*/  UIADD3 UR40, UPT, UPT, UR6, 0x200, URZ ;  /* 0x0000020006287890 */ /* 0x000fe2000fffe0ff */
[----:B------:R-:W-:Y:S08]  /*70a0*/  UMOV UR41, UR51 ;  /* 0x0000003300297c82 */ /* 0x000ff00008000000 */
[----:B------:R2:W-:Y:S02]  /*70b0*/  UTMASTG.4D [UR40], [UR4] ;  /* 0x00000028040073b5 */ /* 0x0005e40008018000 */
[----:B--2---:R0:W-:Y:S02]  /*70c0*/  UTMACMDFLUSH ;  /* 0x00000000000079b7 */ /* 0x0041e40000000000 */
.L_x_104:
[----:B------:R-:W-:Y:S05]  /*70d0*/  BSYNC.RECONVERGENT B0 ;  /* 0x0000000000007941 */ /* 0x000fea0003800200 */
.L_x_103:
[----:B------:R-:W-:Y:S01]  /*70e0*/  UIADD3 UR48, UPT, UPT, UR57, 0x1, URZ ;  /* 0x0000000139307890 */ /* 0x000fe2000fffe0ff */
[----:B------:R-:W-:Y:S01]  /*70f0*/  ISETP.NE.AND P2, PT, R82, RZ, PT ;  /* 0x000000ff5200720c */ /* 0x000fe20003f45270 */
[----:B------:R-:W-:Y:S02]  /*7100*/  BSSY.RECONVERGENT B0, `(.L_x_105) ;  /* 0x0000006000007945 */ /* 0x000fe40003800200 */
[----:B------:R-:W-:Y:S01]  /*7110*/  UISETP.NE.AND UP0, UPT, UR48, 0x3, UPT ;  /* 0x000000033000788c */ /* 0x000fe2000bf05270 */
[----:B------:R-:W-:Y:S03]  /*7120*/  ISETP.NE.U32.OR P0, PT, R81, 0x1, !P2 ;  /* 0x000000015100780c */ /* 0x000fe60005705470 */
[----:B------:R-:W-:Y:S01]  /*7130*/  USEL UR60, UR48, URZ, UP0 ;  /* 0x000000ff303c7287 */ /* 0x000fe20008000000 */
[----:B------:R-:W-:Y:S11]  /*7140*/  @P1 BRA `(.L_x_106) ;  /* 0x0000000000041947 */ /* 0x000ff60003800000 */
[----:B------:R-:W-:Y:S04]  /*7150*/  DEPBAR.LE SB0, 0x1 ;  /* 0x000080400000791a */ /* 0x000fe80000000000 */
.L_x_106:
[----:B------:R-:W-:Y:S05]  /*7160*/  BSYNC.RECONVERGENT B0 ;  /* 0x0000000000007941 */ /* 0x000fea0003800200 */
.L_x_105:
[----:B------:R-:W-:Y:S01]  /*7170*/  BAR.SYNC.DEFER_BLOCKING 0x1, 0x80 ;  /* 0x0042000000007b1d */ /* 0x000fe20000010000 */
[----:B------:R-:W-:Y:S01]  /*7180*/  LEA R3, R84, UR50, 0x3 ;  /* 0x0000003254037c11 */ /* 0x000fe2000f8e18ff */
[----:B------:R-:W-:Y:S01]  /*7190*/  UISETP.NE.AND UP0, UPT, UR54, URZ, UPT ;  /* 0x000000ff3600728c */ /* 0x000fe2000bf05270 */
[----:B------:R-:W-:Y:S08]  /*71a0*/  @P0 SHF.L.U32 R4, R39, 0x1f, RZ ;  /* 0x0000001f27040819 */ /* 0x000ff000000006ff */
[----:B------:R-:W-:Y:S05]  /*71b0*/  BRA.U !UP0, `(.L_x_107) ;  /* 0x0000000108287547 */ /* 0x000fea000b800000 */
[----:B------:R-:W2:Y:S01]  /*71c0*/  S2R R0, SR_CgaCtaId ;  /* 0x0000000000007919 */ /* 0x000ea20000008800 */
[----:B------:R-:W-:Y:S01]  /*71d0*/  ISETP.NE.U32.OR P1, PT, R81, 0x1, !P2 ;  /* 0x000000015100780c */ /* 0x000fe20005725470 */
[----:B------:R-:W-:Y:S01]  /*71e0*/  IMAD.U32 R2, RZ, RZ, UR53 ;  /* 0x00000035ff027e24 */ /* 0x000fe2000f8e00ff */
[----:B------:R-:W-:Y:S04]  /*71f0*/  UIADD3 UR53, UPT, UPT, UR53, 0x1, URZ ;  /* 0x0000000135357890 */ /* 0x000fe8000fffe0ff */
[----:B------:R-:W-:Y:S04]  /*7200*/  UISETP.NE.AND UP0, UPT, UR53, 0x3, UPT ;  /* 0x000000033500788c */ /* 0x000fe8000bf05270 */
[----:B------:R-:W-:Y:S03]  /*7210*/  USEL UR53, UR53, URZ, UP0 ;  /* 0x000000ff35357287 */ /* 0x000fe60008000000 */
[----:B------:R-:W-:Y:S05]  /*7220*/  @P1 LEA R2, R2, UR50, 0x3 ;  /* 0x0000003202021c11 */ /* 0x000fea000f8e18ff */
[----:B------:R-:W-:Y:S05]  /*7230*/  @P1 VIADD R5, R2, 0xe8 ;  /* 0x000000e802051836 */ /* 0x000fea0000000000 */
[----:B--2---:R-:W-:Y:S04]  /*7240*/  @P1 PRMT R0, R0, 0x654, R5 ;  /* 0x0000065400001816 */ /* 0x004fe80000000005 */
[----:B------:R2:W-:Y:S03]  /*7250*/  @P1 SYNCS.ARRIVE.TRANS64.RED.A1T0 RZ, [R0+URZ], RZ ;  /* 0x000000ff00ff19a7 */ /* 0x0005e600081004ff */
.L_x_107:
[----:B------:R-:W3:Y:S01]  /*7260*/  @P0 SYNCS.PHASECHK.TRANS64.TRYWAIT P1, [R3+URZ+0xd0], R4 ;  /* 0x0000d004030005a7 */ /* 0x000ee200080211ff */
[----:B------:R-:W-:Y:S01]  /*7270*/  BSSY B1, `(.L_x_108) ;  /* 0x0000011000017945 */ /* 0x000fe20003800000 */
[----:B---3--:R-:W-:Y:S03]  /*7280*/  @P0 SEL R85, RZ, 0x1, !P1 ;  /* 0x00000001ff550807 */ /* 0x008fe60004800000 */
[----:B------:R-:W-:Y:S05]  /*7290*/  @!P0 BRA `(.L_x_109) ;  /* 0x0000000000388947 */ /* 0x000fea0003800000 */
[----:B------:R-:W-:Y:S01]  /*72a0*/  ISETP.NE.U32.AND P0, PT, R86, 0x1, PT ;  /* 0x000000015600780c */ /* 0x000fe20003f05070 */
[----:B------:R-:W-:Y:S01]  /*72b0*/  BSSY B0, `(.L_x_110) ;  /* 0x0000008000007945 */ /* 0x000fe20003800000 */
[----:B------:R-:W-:Y:S11]  /*72c0*/  ISETP.NE.AND P1, PT, R85, RZ, PT ;  /* 0x000000ff5500720c */ /* 0x000ff60003f25270 */
[----:B------:R-:W-:Y:S05]  /*72d0*/  @P0 IMAD R5, R84, 0x800, R75 ;  /* 0x0000080054050824 */ /* 0x000fea00078e024b */
[----:B------:R-:W-:Y:S01]  /*72e0*/  @P0 LEA R5, R5, UR50, 0x1 ;  /* 0x0000003205050c11 */ /* 0x000fe2000f8e08ff */
[----:B------:R-:W-:Y:S06]  /*72f0*/  @P1 BRA `(.L_x_111) ;  /* 0x00000000000c1947 */ /* 0x000fec0003800000 */
[----:B--2---:R-:W-:Y:S04]  /*7300*/  SHF.L.U32 R0, R39, 0x1f, RZ ;  /* 0x0000001f27007819 */ /* 0x004fe800000006ff */
[----:B------:R-:W2:Y:S02]  /*7310*/  SYNCS.PHASECHK.TRANS64.TRYWAIT P1, [R3+URZ+0xd0], R0 ;  /* 0x0000d000030075a7 */ /* 0x000ea400080211ff */
[----:B--2---:R-:W-:Y:S05]  /*7320*/  @!P1 BRA `(.L_x_112) ;  /* 0x0000001400a49947 */ /* 0x004fea0003800000 */
.L_x_111:
[----:B------:R-:W-:Y:S05]  /*7330*/  BSYNC B0 ;  /* 0x0000000000007941 */ /* 0x000fea0003800000 */
.L_x_110:
[----:B--2---:R-:W-:Y:S01]  /*7340*/  @P0 IADD3 R0, PT, PT, R88, R5, RZ ;  /* 0x0000000558000210 */ /* 0x004fe20007ffe0ff */
[----:B------:R-:W-:Y:S05]  /*7350*/  @P0 WARPSYNC.ALL ;  /* 0x0000000000000948 */ /* 0x000fea0003800000 */
[----:B------:R3:W4:Y:S04]  /*7360*/  @P0 LDSM.16.M88.4 R40, [R5+0x200] ;  /* 0x000200000528083b */ /* 0x0007280000000200 */
[----:B------:R3:W2:Y:S02]  /*7370*/  @P0 LDSM.16.M88.4 R48, [R0+0x200] ;  /* 0x000200000030083b */ /* 0x0006a40000000200 */
.L_x_109:
[----:B------:R-:W-:Y:S05]  /*7380*/  BSYNC B1 ;  /* 0x0000000000017941 */ /* 0x000fea0003800000 */
.L_x_108:
[----:B--23--:R-:W-:Y:S05]  /*7390*/  VIADD R0, R34, 0x20 ;  /* 0x0000002022007836 */ /* 0x00cfea0000000000 */
[----:B------:R-:W-:Y:S04]  /*73a0*/  SHF.R.U32.HI R0, RZ, 0x15, R0 ;  /* 0x00000015ff007819 */ /* 0x000fe80000011600 */
[----:B------:R-:W-:Y:S11]  /*73b0*/  LOP3.LUT P0, RZ, R0, 0x3, R77, 0x48, !PT ;  /* 0x0000000300ff7812 */ /* 0x000ff6000780484d */
[----:B------:R-:W-:Y:S02]  /*73c0*/  @!UPT UIADD3 URZ, UPT, UPT, URZ, URZ, URZ ;  /* 0x000000fffffff290 */ /* 0x000fe4000fffe0ff */
[----:B------:R-:W-:Y:S05]  /*73d0*/  @!P0 BRA `(.L_x_113) ;  /* 0x0000000000408947 */ /* 0x000fea0003800000 */
[----:B------:R-:W2:Y:S01]  /*73e0*/  LDCU.64 UR8, c[0x4][0x70] ;  /* 0x01000e00ff0877ac */ /* 0x000ea20008000a00 */
[----:B------:R-:W-:Y:S01]  /*73f0*/  MOV R3, 0x0 ;  /* 0x0000000000037802 */ /* 0x000fe20000000f00 */
[----:B------:R-:W-:Y:S02]  /*7400*/  HFMA2 R12, -RZ, RZ, 0, 5.9604644775390625e-08 ;  /* 0x00000001ff0c7431 */ /* 0x000fe400000001ff */
[----:B------:R-:W-:Y:S02]  /*7410*/  IMAD.MOV.U32 R8, RZ, RZ, 0x192 ;  /* 0x00000192ff087424 */ /* 0x000fe400078e00ff */
[----:B------:R-:W-:Y:S01]  /*7420*/  IMAD.MOV.U32 R13, RZ, RZ, RZ ;  /* 0x000000ffff0d7224 */ /* 0x000fe200078e00ff */
[----:B------:R-:W3:Y:S01]  /*7430*/  LDCU.64 UR6, c[0x4][0x78] ;  /* 0x01000f00ff0677ac */ /* 0x000ee20008000a00 */
[----:B------:R-:W1:Y:S01]  /*7440*/  LDC.64 R2, c[0x4][R3] ;  /* 0x0100000003027b82 */ /* 0x000e620000000a00 */
[----:B------:R-:W5:Y:S01]  /*7450*/  LDCU.64 UR4, c[0x4][0x10] ;  /* 0x01000200ff0477ac */ /* 0x000f620008000a00 */
[----:B--2---:R-:W-:Y:S01]  /*7460*/  MOV R5, UR9 ;  /* 0x0000000900057c02 */ /* 0x004fe20008000f00 */
[----:B------:R-:W-:Y:S01]  /*7470*/  IMAD.U32 R4, RZ, RZ, UR8 ;  /* 0x00000008ff047e24 */ /* 0x000fe2000f8e00ff */
[----:B---3--:R-:W-:Y:S01]  /*7480*/  MOV R7, UR7 ;  /* 0x0000000700077c02 */ /* 0x008fe20008000f00 */
[----:B------:R-:W-:Y:S01]  /*7490*/  IMAD.U32 R6, RZ, RZ, UR6 ;  /* 0x00000006ff067e24 */ /* 0x000fe2000f8e00ff */
[----:B-----5:R-:W-:Y:S01]  /*74a0*/  MOV R11, UR5 ;  /* 0x00000005000b7c02 */ /* 0x020fe20008000f00 */
[----:B------:R-:W-:Y:S02]  /*74b0*/  IMAD.U32 R10, RZ, RZ, UR4 ;  /* 0x00000004ff0a7e24 */ /* 0x000fe4000f8e00ff */
[----:B------:R-:W-:Y:S07]  /*74c0*/  LEPC R20, `(.L_x_113) ;  /* 0x000000001014794e */ /* 0x000fee0000000000 */
[----:B-1--4-:R-:W-:Y:S05]  /*74d0*/  CALL.ABS.NOINC R2 ;  /* 0x0000000002007343 */ /* 0x012fea0003c00000 */
.L_x_113:
[----:B------:R-:W-:Y:S01]  /*74e0*/  ISETP.NE.AND P0, PT, R76, RZ, PT ;  /* 0x000000ff4c00720c */ /* 0x000fe20003f05270 */
[----:B------:R-:W-:Y:S05]  /*74f0*/  WARPSYNC.ALL ;  /* 0x0000000000007948 */ /* 0x000fea0003800000 */
[----:B------:R-:W-:Y:S01]  /*7500*/  R2UR UR4, R34 ;  /* 0x00000000220472ca */ /* 0x000fe200000e0000 */
[--C-:B----4-:R-:W-:Y:S01]  /*7510*/  HADD2.F32 R20, -RZ, R40.reuse.H0_H0 ;  /* 0x20000028ff147230 */ /* 0x110fe20000004100 */
[----:B------:R-:W-:Y:S01]  /*7520*/  R2UR UR5, R83 ;  /* 0x00000000530572ca */ /* 0x000fe200000e0000 */
[----:B------:R-:W-:Y:S01]  /*7530*/  HADD2.F32 R21, -RZ, R40.H1_H1 ;  /* 0x30000028ff157230 */ /* 0x000fe20000004100 */
[----:B------:R-:W-:Y:S01]  /*7540*/  MOV R84, UR60 ;  /* 0x0000003c00547c02 */ /* 0x000fe20008000f00 */
[--C-:B------:R-:W-:Y:S01]  /*7550*/  HADD2.F32 R36, -RZ, R41.reuse.H0_H0 ;  /* 0x20000029ff247230 */ /* 0x100fe20000004100 */
[----:B------:R-:W-:Y:S01]  /*7560*/  BSSY.RECONVERGENT B0, `(.L_x_114) ;  /* 0x000004f000007945 */ /* 0x000fe20003800200 */
[----:B------:R-:W-:Y:S01]  /*7570*/  HADD2.F32 R38, -RZ, R41.H1_H1 ;  /* 0x30000029ff267230 */ /* 0x000fe20000004100 */
[----:B------:R-:W-:Y:S01]  /*7580*/  LEA R83, R84, R75, 0xb ;  /* 0x0000004b54537211 */ /* 0x000fe200078e58ff */
[--C-:B------:R-:W-:Y:S02]  /*7590*/  HADD2.F32 R37, -RZ, R42.reuse.H0_H0 ;  /* 0x2000002aff257230 */ /* 0x100fe40000004100 */
[----:B------:R-:W-:Y:S01]  /*75a0*/  HADD2.F32 R40, -RZ, R42.H1_H1 ;  /* 0x3000002aff287230 */ /* 0x000fe20000004100 */
[----:B------:R-:W-:Y:S01]  /*75b0*/  LEA R83, R83, UR50, 0x1 ;  /* 0x0000003253537c11 */ /* 0x000fe2000f8e08ff */
[----:B------:R-:W2:Y:S01]  /*75c0*/  LDTM.16dp256bit.x4 R4, tmem[UR4+0x20] ;  /* 0x00002004000479ee */ /* 0x000ea20008120000 */
[----:B------:R-:W-:Y:S01]  /*75d0*/  NOP ;  /* 0x0000000000007918 */ /* 0x000fe20000000000 */
[----:B------:R-:W-:Y:S01]  /*75e0*/  UIADD3 UR5, UPT, UPT, UR5, 0x130, URZ ;  /* 0x0000013005057890 */ /* 0x000fe2000fffe0ff */
[----:B------:R-:W-:Y:S01]  /*75f0*/  IADD3 R88, PT, PT, R88, 0x200, R83 ;  /* 0x0000020058587810 */ /* 0x000fe20007ffe053 */
[--C-:B------:R-:W-:Y:S02]  /*7600*/  HADD2.F32 R39, -RZ, R43.reuse.H0_H0 ;  /* 0x2000002bff277230 */ /* 0x100fe40000004100 */
[----:B------:R-:W-:Y:S01]  /*7610*/  UPRMT UR5, UR45, 0x654, UR5 ;  /* 0x000006542d057896 */ /* 0x000fe20008000005 */
[----:B------:R-:W-:Y:S02]  /*7620*/  HADD2.F32 R42, -RZ, R43.H1_H1 ;  /* 0x3000002bff2a7230 */ /* 0x000fe40000004100 */
[--C-:B------:R-:W-:Y:S02]  /*7630*/  HADD2.F32 R41, -RZ, R48.reuse.H0_H0 ;  /* 0x20000030ff297230 */ /* 0x100fe40000004100 */
[----:B-1----:R-:W-:Y:S02]  /*7640*/  HADD2.F32 R44, -RZ, R48.H1_H1 ;  /* 0x30000030ff2c7230 */ /* 0x002fe40000004100 */
[--C-:B------:R-:W-:Y:S02]  /*7650*/  HADD2.F32 R43, -RZ, R49.reuse.H0_H0 ;  /* 0x20000031ff2b7230 */ /* 0x100fe40000004100 */
[----:B--2---:R-:W-:Y:S01]  /*7660*/  SYNCS.ARRIVE.TRANS64.RED.A1T0 RZ, [UR5], RZ ;  /* 0x000000ffffff79a7 */ /* 0x004fe20008100405 */
[----:B------:R-:W-:Y:S02]  /*7670*/  HADD2.F32 R46, -RZ, R49.H1_H1 ;  /* 0x30000031ff2e7230 */ /* 0x000fe40000004100 */
[--C-:B------:R-:W-:Y:S02]  /*7680*/  HADD2.F32 R45, -RZ, R50.reuse.H0_H0 ;  /* 0x20000032ff2d7230 */ /* 0x100fe40000004100 */
[----:B------:R-:W-:Y:S02]  /*7690*/  HADD2.F32 R48, -RZ, R50.H1_H1 ;  /* 0x30000032ff307230 */ /* 0x000fe40000004100 */
[--C-:B------:R-:W-:Y:S02]  /*76a0*/  HADD2.F32 R47, -RZ, R51.reuse.H0_H0 ;  /* 0x20000033ff2f7230 */ /* 0x100fe40000004100 */
[C---:B------:R-:W-:Y:S01]  /*76b0*/  FMUL R0, R33.reuse, R4 ;  /* 0x0000000421007220 */ /* 0x040fe20000400000 */
[C---:B------:R-:W-:Y:S01]  /*76c0*/  FMUL R2, R33.reuse, R5 ;  /* 0x0000000521027220 */ /* 0x040fe20000400000 */
[C---:B------:R-:W-:Y:S01]  /*76d0*/  FMUL R3, R33.reuse, R6 ;  /* 0x0000000621037220 */ /* 0x040fe20000400000 */
[----:B------:R-:W-:Y:S01]  /*76e0*/  FMUL R7, R33, R7 ;  /* 0x0000000721077220 */ /* 0x000fe20000400000 */
[C---:B------:R-:W-:Y:S01]  /*76f0*/  FFMA R0, R35.reuse, R20, R0 ;  /* 0x0000001423007223 */ /* 0x040fe20000000000 */
[C---:B------:R-:W-:Y:S01]  /*7700*/  FFMA R2, R35.reuse, R21, R2 ;  /* 0x0000001523027223 */ /* 0x040fe20000000002 */
[C---:B------:R-:W-:Y:S01]  /*7710*/  FFMA R3, R35.reuse, R36, R3 ;  /* 0x0000002423037223 */ /* 0x040fe20000000003 */
[----:B------:R-:W-:Y:S01]  /*7720*/  FFMA R7, R35, R38, R7 ;  /* 0x0000002623077223 */ /* 0x000fe20000000007 */
[C---:B------:R-:W-:Y:S01]  /*7730*/  FMUL R4, R33.reuse, R8 ;  /* 0x0000000821047220 */ /* 0x040fe20000400000 */
[C---:B------:R-:W-:Y:S01]  /*7740*/  FMUL R5, R33.reuse, R9 ;  /* 0x0000000921057220 */ /* 0x040fe20000400000 */
[----:B------:R-:W-:Y:S01]  /*7750*/  F2FP.F16.F32.PACK_AB R68, R2, R0 ;  /* 0x000000000244723e */ /* 0x000fe200000000ff */
[----:B------:R-:W-:Y:S01]  /*7760*/  FMUL R6, R33, R10 ;  /* 0x0000000a21067220 */ /* 0x000fe20000400000 */
[----:B------:R-:W-:Y:S01]  /*7770*/  F2FP.F16.F32.PACK_AB R69, R7, R3 ;  /* 0x000000030745723e */ /* 0x000fe200000000ff */
[C---:B------:R-:W-:Y:S01]  /*7780*/  FFMA R4, R35.reuse, R37, R4 ;  /* 0x0000002523047223 */ /* 0x040fe20000000004 */
[----:B------:R-:W-:Y:S01]  /*7790*/  FFMA R5, R35, R40, R5 ;  /* 0x0000002823057223 */ /* 0x000fe20000000005 */
[C---:B------:R-:W-:Y:S01]  /*77a0*/  FMUL R11, R33.reuse, R11 ;  /* 0x0000000b210b7220 */ /* 0x040fe20000400000 */
[C---:B------:R-:W-:Y:S01]  /*77b0*/  FMUL R8, R33.reuse, R12 ;  /* 0x0000000c21087220 */ /* 0x040fe20000400000 */
[----:B------:R-:W-:Y:S01]  /*77c0*/  FMUL R9, R33, R13 ;  /* 0x0000000d21097220 */ /* 0x000fe20000400000 */
[----:B------:R-:W-:Y:S01]  /*77d0*/  FFMA R6, R35, R39, R6 ;  /* 0x0000002723067223 */ /* 0x000fe20000000006 */
        /* <DEDUP_REMOVED lines=8> */
[----:B------:R-:W-:Y:S02]  /*7860*/  HADD2.F32 R50, -RZ, R51.H1_H1 ;  /* 0x30000033ff327230 */ /* 0x000fe40000004100 */
[----:B------:R-:W-:Y:S01]  /*7870*/  FMUL R14, R33, R18 ;  /* 0x00000012210e7220 */ /* 0x000fe20000400000 */
[----:B------:R-:W-:Y:S01]  /*7880*/  FFMA R15, R35, R46, R15 ;  /* 0x0000002e230f7223 */ /* 0x000fe2000000000f */
        /* <DEDUP_REMOVED lines=23> */
[----:B------:R-:W-:Y:S02]  /*7a00*/  UIADD3 UR41, UPT, UPT, UR51, 0x20, URZ ;  /* 0x0000002033297890 */ /* 0x000fe4000fffe0ff */
[----:B------:R-:W-:Y:S02]  /*7a10*/  UIADD3 UR40, UPT, UPT, UR6, 0x200, URZ ;  /* 0x0000020006287890 */ /* 0x000fe4000fffe0ff */
[----:B------:R-:W-:Y:S09]  /*7a20*/  UIADD3.X UR5, UPT, UPT, URZ, UR59, URZ, UP0, !UPT ;  /* 0x0000003bff057290 */ /* 0x000ff200087fe4ff */
[----:B------:R2:W-:Y:S02]  /*7a30*/  UTMASTG.4D [UR40], [UR4] ;  /* 0x00000028040073b5 */ /* 0x0005e40008018000 */
[----:B--2---:R0:W-:Y:S02]  /*7a40*/  UTMACMDFLUSH ;  /* 0x00000000000079b7 */ /* 0x0041e40000000000 */
.L_x_115:
[----:B------:R-:W-:Y:S05]  /*7a50*/  BSYNC.RECONVERGENT B0 ;  /* 0x0000000000007941 */ /* 0x000fea0003800200 */
.L_x_114:
[----:B------:R-:W-:Y:S01]  /*7a60*/  UIADD3 UR57, UPT, UPT, UR60, 0x1, URZ ;  /* 0x000000013c397890 */ /* 0x000fe2000fffe0ff */
[----:B------:R-:W-:Y:S03]  /*7a70*/  BSSY.RECONVERGENT B0, `(.L_x_116) ;  /* 0x0000008000007945 */ /* 0x000fe60003800200 */
[----:B------:R-:W-:Y:S04]  /*7a80*/  UISETP.NE.AND UP0, UPT, UR57, 0x3, UPT ;  /* 0x000000033900788c */ /* 0x000fe8000bf05270 */
[----:B------:R-:W-:Y:S02]  /*7a90*/  UISETP.EQ.XOR UP1, UPT, UR48, 0x3, !UP0 ;  /* 0x000000033000788c */ /* 0x000fe4000c722a70 */
[----:B------:R-:W-:Y:S02]  /*7aa0*/  USEL UR57, UR57, URZ, UP0 ;  /* 0x000000ff39397287 */ /* 0x000fe40008000000 */
[----:B------:R-:W-:Y:S04]  /*7ab0*/  USEL UR4, URZ, 0x1, !UP1 ;  /* 0x00000001ff047887 */ /* 0x000fe8000c800000 */
[----:B------:R-:W-:Y:S01]  /*7ac0*/  ULOP3.LUT UR55, UR55, UR4, URZ, 0x3c, !UPT ;  /* 0x0000000437377292 */ /* 0x000fe2000f8e3cff */
[----:B------:R-:W-:Y:S11]  /*7ad0*/  @P0 BRA `(.L_x_117) ;  /* 0x0000000000040947 */ /* 0x000ff60003800000 */
[----:B------:R-:W-:Y:S04]  /*7ae0*/  DEPBAR.LE SB0, 0x1 ;  /* 0x000080400000791a */ /* 0x000fe80000000000 */
.L_x_117:
[----:B------:R-:W-:Y:S05]  /*7af0*/  BSYNC.RECONVERGENT B0 ;  /* 0x0000000000007941 */ /* 0x000fea0003800200 */
.L_x_116:
[----:B------:R-:W-:Y:S01]  /*7b00*/  BAR.SYNC.DEFER_BLOCKING 0x1, 0x80 ;  /* 0x0042000000007b1d */ /* 0x000fe20000010000 */
[----:B------:R-:W-:Y:S01]  /*7b10*/  UISETP.NE.AND UP0, UPT, UR54, -0x2, UPT ;  /* 0xfffffffe3600788c */ /* 0x000fe2000bf05270 */
[----:B------:R-:W-:Y:S08]  /*7b20*/  IADD3 R0, PT, PT, R30, 0x1, RZ ;  /* 0x000000011e007810 */ /* 0x000ff00007ffe0ff */
[----:B------:R-:W-:Y:S05]  /*7b30*/  BRA.U !UP0, `(.L_x_118) ;  /* 0x00000001082c7547 */ /* 0x000fea000b800000 */
[----:B------:R-:W2:Y:S01]  /*7b40*/  S2R R2, SR_CgaCtaId ;  /* 0x0000000000027919 */ /* 0x000ea20000008800 */
[----:B------:R-:W-:Y:S01]  /*7b50*/  ISETP.NE.AND P0, PT, R82, RZ, PT ;  /* 0x000000ff5200720c */ /* 0x000fe20003f05270 */
[----:B------:R-:W-:Y:S01]  /*7b60*/  IMAD.U32 R3, RZ, RZ, UR53 ;  /* 0x00000035ff037e24 */ /* 0x000fe2000f8e00ff */
[----:B------:R-:W-:Y:S02]  /*7b70*/  UIADD3 UR53, UPT, UPT, UR53, 0x1, URZ ;  /* 0x0000000135357890 */ /* 0x000fe4000fffe0ff */
[----:B------:R-:W-:Y:S02]  /*7b80*/  ISETP.NE.U32.OR P0, PT, R81, 0x1, !P0 ;  /* 0x000000015100780c */ /* 0x000fe40004705470 */
[----:B------:R-:W-:Y:S04]  /*7b90*/  UISETP.NE.AND UP0, UPT, UR53, 0x3, UPT ;  /* 0x000000033500788c */ /* 0x000fe8000bf05270 */
[----:B------:R-:W-:Y:S07]  /*7ba0*/  USEL UR53, UR53, URZ, UP0 ;  /* 0x000000ff35357287 */ /* 0x000fee0008000000 */
[----:B------:R-:W-:Y:S05]  /*7bb0*/  @P0 LEA R3, R3, UR50, 0x3 ;  /* 0x0000003203030c11 */ /* 0x000fea000f8e18ff */
[----:B------:R-:W-:Y:S05]  /*7bc0*/  @P0 VIADD R3, R3, 0xe8 ;  /* 0x000000e803030836 */ /* 0x000fea0000000000 */
[----:B--2---:R-:W-:Y:S04]  /*7bd0*/  @P0 PRMT R2, R2, 0x654, R3 ;  /* 0x0000065402020816 */ /* 0x004fe80000000003 */
[----:B------:R2:W-:Y:S03]  /*7be0*/  @P0 SYNCS.ARRIVE.TRANS64.RED.A1T0 RZ, [R2+URZ], RZ ;  /* 0x000000ff02ff09a7 */ /* 0x0005e600081004ff */
.L_x_118:
[----:B------:R-:W-:Y:S01]  /*7bf0*/  LOP3.LUT P0, RZ, R62, 0x1, RZ, 0xc0, !PT ;  /* 0x000000013eff7812 */ /* 0x000fe2000780c0ff */
[----:B------:R-:W-:Y:S01]  /*7c00*/  UIADD3 UR54, UPT, UPT, UR54, 0x2, URZ ;  /* 0x0000000236367890 */ /* 0x000fe2000fffe0ff */
[C---:B------:R-:W-:Y:S01]  /*7c10*/  ISETP.NE.AND P1, PT, R0.reuse, 0x2, PT ;  /* 0x000000020000780c */ /* 0x040fe20003f25270 */
[----:B------:R-:W-:Y:S01]  /*7c20*/  UMOV UR48, UR52 ;  /* 0x0000003400307c82 */ /* 0x000fe20008000000 */
[----:B------:R-:W-:Y:S01]  /*7c30*/  LOP3.LUT R73, R73, 0x1, RZ, 0x3c, !PT ;  /* 0x0000000149497812 */ /* 0x000fe200078e3cff */
[----:B------:R-:W-:Y:S01]  /*7c40*/  IMAD.IADD R19, R29, 0x1, R58 ;  /* 0x000000011d137824 */ /* 0x000fe200078e023a */
[----:B------:R-:W-:Y:S01]  /*7c50*/  SEL R3, RZ, 0x1, P1 ;  /* 0x00000001ff037807 */ /* 0x000fe20000800000 */
[----:B------:R-:W-:Y:S01]  /*7c60*/  IMAD.IADD R37, R31, 0x1, R64 ;  /* 0x000000011f257824 */ /* 0x000fe200078e0240 */
[----:B------:R-:W-:Y:S02]  /*7c70*/  SEL R30, R0, RZ, P1 ;  /* 0x000000ff001e7207 */ /* 0x000fe40000800000 */
[----:B------:R-:W-:Y:S03]  /*7c80*/  LOP3.LUT R74, R74, R3, RZ, 0x3c, !PT ;  /* 0x000000034a4a7212 */ /* 0x000fe600078e3cff */
[----:B------:R-:W-:Y:S05]  /*7c90*/  @P0 BRA `(.L_x_119) ;  /* 0xffffffdc00240947 */ /* 0x000fea000383ffff */
[----:B------:R-:W-:-:S09]  /*7ca0*/  UISETP.NE.AND UP0, UPT, UR49, URZ, UPT ;  /* 0x000000ff3100728c */ /* 0x000fd2000bf05270 */
[----:B------:R-:W-:Y:S05]  /*7cb0*/  BRA.U !UP0, `(.L_x_120) ;  /* 0x0000000108487547 */ /* 0x000fea000b800000 */
[----:B------:R-:W3:Y:S02]  /*7cc0*/  LDCU.64 UR4, c[0x0][0x890] ;  /* 0x00011200ff0477ac */ /* 0x000ee40008000a00 */
[----:B---3--:R-:W-:-:S04]  /*7cd0*/  UISETP.NE.U32.AND UP0, UPT, UR4, URZ, UPT ;  /* 0x000000ff0400728c */ /* 0x008fc8000bf05070 */
[----:B------:R-:W-:-:S09]  /*7ce0*/  UISETP.NE.AND.EX UP0, UPT, UR5, URZ, UPT, UP0 ;  /* 0x000000ff0500728c */ /* 0x000fd2000bf05300 */
[----:B------:R-:W-:Y:S05]  /*7cf0*/  BRA.U UP0, `(.L_x_121) ;  /* 0x00000001000c7547 */ /* 0x000fea000b800000 */
[----:B------:R-:W-:-:S13]  /*7d00*/  FSETP.NEU.AND P0, PT, R35, RZ, PT ;  /* 0x000000ff2300720b */ /* 0x000fda0003f0d000 */
[----:B------:R-:W-:Y:S05]  /*7d10*/  @!P0 EXIT ;  /* 0x000000000000894d */ /* 0x000fea0003800000 */
[----:B------:R-:W-:Y:S05]  /*7d20*/  BRA `(.L_x_120) ;  /* 0x00000000002c7947 */ /* 0x000fea0003800000 */
.L_x_121:
[----:B------:R-:W-:Y:S01]  /*7d30*/  ISETP.NE.AND P0, PT, R80, RZ, PT ;  /* 0x000000ff5000720c */ /* 0x000fe20003f05270 */
[----:B------:R-:W-:-:S12]  /*7d40*/  BSSY.RECONVERGENT B0, `(.L_x_120) ;  /* 0x0000009000007945 */ /* 0x000fd80003800200 */
[----:B------:R-:W-:Y:S05]  /*7d50*/  @P0 BRA `(.L_x_122) ;  /* 0x0000000000140947 */ /* 0x000fea0003800000 */
[----:B------:R-:W3:Y:S02]  /*7d60*/  LDCU.64 UR4, c[0x0][0x888] ;  /* 0x00011100ff0477ac */ /* 0x000ee40008000a00 */
[----:B---3--:R-:W-:-:S04]  /*7d70*/  ISETP.NE.U32.AND P0, PT, RZ, UR4, PT ;  /* 0x00000004ff007c0c */ /* 0x008fc8000bf05070 */
[----:B------:R-:W-:-:S13]  /*7d80*/  ISETP.NE.AND.EX P0, PT, RZ, UR5, PT, P0 ;  /* 0x00000005ff007c0c */ /* 0x000fda000bf05300 */
[----:B------:R-:W-:Y:S05]  /*7d90*/  @!P0 EXIT ;  /* 0x000000000000894d */ /* 0x000fea0003800000 */
[----:B------:R-:W-:Y:S05]  /*7da0*/  BRA `(.L_x_123) ;  /* 0x0000000000087947 */ /* 0x000fea0003800000 */
.L_x_122:
[----:B------:R-:W-:-:S13]  /*7db0*/  FSETP.NEU.AND P0, PT, R35, RZ, PT ;  /* 0x000000ff2300720b */ /* 0x000fda0003f0d000 */
[----:B------:R-:W-:Y:S05]  /*7dc0*/  @!P0 EXIT ;  /* 0x000000000000894d */ /* 0x000fea0003800000 */
.L_x_123:
[----:B------:R-:W-:Y:S05]  /*7dd0*/  BSYNC.RECONVERGENT B0 ;  /* 0x0000000000007941 */ /* 0x000fea0003800200 */
.L_x_120:
[----:B------:R-:W-:Y:S01]  /*7de0*/  ULEA UR4, UR53, UR50, 0x3 ;  /* 0x0000003235047291 */ /* 0x000fe2000f8e18ff */
[----:B------:R-:W-:-:S04]  /*7df0*/  DEPBAR.LE SB0, 0x0 ;  /* 0x000080000000791a */ /* 0x000fc80000000000 */
[----:B------:R-:W-:-:S04]  /*7e00*/  UIADD3 UR4, UPT, UPT, UR4, 0xe8, URZ ;  /* 0x000000e804047890 */ /* 0x000fc8000fffe0ff */
[----:B------:R-:W-:-:S09]  /*7e10*/  UPRMT UR4, UR45, 0x654, UR4 ;  /* 0x000006542d047896 */ /* 0x000fd20008000004 */
[----:B------:R-:W-:Y:S01]  /*7e20*/  SYNCS.ARRIVE.TRANS64.RED.A1T0 RZ, [UR4], RZ ;  /* 0x000000ffffff79a7 */ /* 0x000fe20008100404 */
[----:B------:R-:W-:Y:S05]  /*7e30*/  EXIT ;  /* 0x000000000000794d */ /* 0x000fea0003800000 */
.L_x_25:
[----:B------:R-:W-:Y:S07]  /*7e40*/  MOV R3, UR29 ;  /* 0x0000001d00037c02 */ /* 0x000fee0008000f00 */
.L_x_124:
[----:B--2---:R2:W3:Y:S02]  /*7e50*/  SYNCS.PHASECHK.TRANS64.TRYWAIT P0, [R3+URZ+0x68], R6 ;  /* 0x00006806030075a7 */ /* 0x0044e400080011ff */
[----:B---3--:R-:W-:Y:S05]  /*7e60*/  @!P0 NANOSLEEP.SYNCS 0x989680 ;  /* 0x009896800000895d */ /* 0x008fea0003900000 */
[----:B------:R-:W3:Y:S02]  /*7e70*/  @!P0 SYNCS.PHASECHK.TRANS64 P0, [R3+URZ+0x68], R6 ;  /* 0x00006806030085a7 */ /* 0x000ee400080010ff */
[----:B---3--:R-:W-:Y:S05]  /*7e80*/  @!P0 BRA `(.L_x_124) ;  /* 0xfffffffc00f08947 */ /* 0x008fea000383ffff */
[----:B------:R-:W-:Y:S05]  /*7e90*/  BRA `(.L_x_24) ;  /* 0xffffff9c00687947 */ /* 0x000fea000383ffff */
.L_x_32:
[----:B------:R-:W-:Y:S07]  /*7ea0*/  MOV R3, UR33 ;  /* 0x0000002100037c02 */ /* 0x000fee0008000f00 */
.L_x_125:
[----:B--2---:R2:W1:Y:S02]  /*7eb0*/  SYNCS.PHASECHK.TRANS64.TRYWAIT P0, [R3+URZ+0x68], R6 ;  /* 0x00006806030075a7 */ /* 0x00446400080011ff */
[----:B-1----:R-:W-:Y:S05]  /*7ec0*/  @!P0 NANOSLEEP.SYNCS 0x989680 ;  /* 0x009896800000895d */ /* 0x002fea0003900000 */
[----:B------:R-:W1:Y:S02]  /*7ed0*/  @!P0 SYNCS.PHASECHK.TRANS64 P0, [R3+URZ+0x68], R6 ;  /* 0x00006806030085a7 */ /* 0x000e6400080010ff */
[----:B-1----:R-:W-:Y:S05]  /*7ee0*/  @!P0 BRA `(.L_x_125) ;  /* 0xfffffffc00f08947 */ /* 0x002fea000383ffff */
[----:B------:R-:W-:Y:S05]  /*7ef0*/  BRA `(.L_x_31) ;  /* 0xffffffa000a87947 */ /* 0x000fea000383ffff */
.L_x_37:
[----:B-1----:R-:W-:-:S07]  /*7f00*/  MOV R2, UR37 ;  /* 0x0000002500027c02 */ /* 0x002fce0008000f00 */
.L_x_126:
[----:B-1----:R1:W3:Y:S02]  /*7f10*/  SYNCS.PHASECHK.TRANS64.TRYWAIT P0, [R2+URZ+0x110], R3 ;  /* 0x00011003020075a7 */ /* 0x0022e400080011ff */
[----:B---3--:R-:W-:Y:S05]  /*7f20*/  @!P0 NANOSLEEP.SYNCS 0x989680 ;  /* 0x009896800000895d */ /* 0x008fea0003900000 */
[----:B------:R-:W3:Y:S02]  /*7f30*/  @!P0 SYNCS.PHASECHK.TRANS64 P0, [R2+URZ+0x110], R3 ;  /* 0x00011003020085a7 */ /* 0x000ee400080010ff */
[----:B---3--:R-:W-:Y:S05]  /*7f40*/  @!P0 BRA `(.L_x_126) ;  /* 0xfffffffc00f08947 */ /* 0x008fea000383ffff */
[----:B------:R-:W-:Y:S05]  /*7f50*/  BRA `(.L_x_127) ;  /* 0xffffffa400987947 */ /* 0x000fea000383ffff */
.L_x_41:
[----:B------:R-:W-:-:S07]  /*7f60*/  MOV R0, UR4 ;  /* 0x0000000400007c02 */ /* 0x000fce0008000f00 */
.L_x_128:
[----:B-1----:R1:W2:Y:S02]  /*7f70*/  SYNCS.PHASECHK.TRANS64.TRYWAIT P0, [R0+URZ], R3 ;  /* 0x00000003000075a7 */ /* 0x0022a400080011ff */
[----:B--2---:R-:W-:Y:S05]  /*7f80*/  @!P0 NANOSLEEP.SYNCS 0x989680 ;  /* 0x009896800000895d */ /* 0x004fea0003900000 */
[----:B------:R-:W2:Y:S02]  /*7f90*/  @!P0 SYNCS.PHASECHK.TRANS64 P0, [R0+URZ], R3 ;  /* 0x00000003000085a7 */ /* 0x000ea400080010ff */
[----:B--2---:R-:W-:Y:S05]  /*7fa0*/  @!P0 BRA `(.L_x_128) ;  /* 0xfffffffc00f08947 */ /* 0x004fea000383ffff */
[----:B------:R-:W-:Y:S05]  /*7fb0*/  BRA `(.L_x_129) ;  /* 0xffffffa800e87947 */ /* 0x000fea000383ffff */
.L_x_42:
[----:B------:R-:W-:-:S07]  /*7fc0*/  MOV R0, UR4 ;  /* 0x0000000400007c02 */ /* 0x000fce0008000f00 */
.L_x_130:
[----:B-1----:R1:W2:Y:S02]  /*7fd0*/  SYNCS.PHASECHK.TRANS64.TRYWAIT P0, [R0+URZ], R3 ;  /* 0x00000003000075a7 */ /* 0x0022a400080011ff */
[----:B--2---:R-:W-:Y:S05]  /*7fe0*/  @!P0 NANOSLEEP.SYNCS 0x989680 ;  /* 0x009896800000895d */ /* 0x004fea0003900000 */
[----:B------:R-:W2:Y:S02]  /*7ff0*/  @!P0 SYNCS.PHASECHK.TRANS64 P0, [R0+URZ], R3 ;  /* 0x00000003000085a7 */ /* 0x000ea400080010ff */
[----:B--2---:R-:W-:Y:S05]  /*8000*/  @!P0 BRA `(.L_x_130) ;  /* 0xfffffffc00f08947 */ /* 0x004fea000383ffff */
[----:B------:R-:W-:Y:S05]  /*8010*/  BRA `(.L_x_131) ;  /* 0xffffffa800f47947 */ /* 0x000fea000383ffff */
.L_x_43:
[----:B------:R-:W-:-:S07]  /*8020*/  MOV R0, UR4 ;  /* 0x0000000400007c02 */ /* 0x000fce0008000f00 */
.L_x_132:
[----:B-1----:R1:W2:Y:S02]  /*8030*/  SYNCS.PHASECHK.TRANS64.TRYWAIT P0, [R0+URZ], R3 ;  /* 0x00000003000075a7 */ /* 0x0022a400080011ff */
[----:B--2---:R-:W-:Y:S05]  /*8040*/  @!P0 NANOSLEEP.SYNCS 0x989680 ;  /* 0x009896800000895d */ /* 0x004fea0003900000 */
[----:B------:R-:W2:Y:S02]  /*8050*/  @!P0 SYNCS.PHASECHK.TRANS64 P0, [R0+URZ], R3 ;  /* 0x00000003000085a7 */ /* 0x000ea400080010ff */
[----:B--2---:R-:W-:Y:S05]  /*8060*/  @!P0 BRA `(.L_x_132) ;  /* 0xfffffffc00f08947 */ /* 0x004fea000383ffff */
[----:B------:R-:W-:Y:S05]  /*8070*/  BRA `(.L_x_133) ;  /* 0xffffffac00007947 */ /* 0x000fea000383ffff */
.L_x_44:
[----:B------:R-:W-:-:S07]  /*8080*/  MOV R0, UR4 ;  /* 0x0000000400007c02 */ /* 0x000fce0008000f00 */
.L_x_134:
[----:B-1----:R1:W2:Y:S02]  /*8090*/  SYNCS.PHASECHK.TRANS64.TRYWAIT P0, [R0+URZ], R3 ;  /* 0x00000003000075a7 */ /* 0x0022a400080011ff */
[----:B--2---:R-:W-:Y:S05]  /*80a0*/  @!P0 NANOSLEEP.SYNCS 0x989680 ;  /* 0x009896800000895d */ /* 0x004fea0003900000 */
[----:B------:R-:W2:Y:S02]  /*80b0*/  @!P0 SYNCS.PHASECHK.TRANS64 P0, [R0+URZ], R3 ;  /* 0x00000003000085a7 */ /* 0x000ea400080010ff */
[----:B--2---:R-:W-:Y:S05]  /*80c0*/  @!P0 BRA `(.L_x_134) ;  /* 0xfffffffc00f08947 */ /* 0x004fea000383ffff */
[----:B------:R-:W-:Y:S05]  /*80d0*/  BRA `(.L_x_135) ;  /* 0xffffffac000c7947 */ /* 0x000fea000383ffff */
.L_x_45:
[----:B------:R-:W-:-:S07]  /*80e0*/  MOV R0, UR4 ;  /* 0x0000000400007c02 */ /* 0x000fce0008000f00 */
.L_x_136:
[----:B-1----:R1:W2:Y:S02]  /*80f0*/  SYNCS.PHASECHK.TRANS64.TRYWAIT P0, [R0+URZ], R3 ;  /* 0x00000003000075a7 */ /* 0x0022a400080011ff */
[----:B--2---:R-:W-:Y:S05]  /*8100*/  @!P0 NANOSLEEP.SYNCS 0x989680 ;  /* 0x009896800000895d */ /* 0x004fea0003900000 */
[----:B------:R-:W2:Y:S02]  /*8110*/  @!P0 SYNCS.PHASECHK.TRANS64 P0, [R0+URZ], R3 ;  /* 0x00000003000085a7 */ /* 0x000ea400080010ff */
[----:B--2---:R-:W-:Y:S05]  /*8120*/  @!P0 BRA `(.L_x_136) ;  /* 0xfffffffc00f08947 */ /* 0x004fea000383ffff */
[----:B------:R-:W-:Y:S05]  /*8130*/  BRA `(.L_x_137) ;  /* 0xffffffac00187947 */ /* 0x000fea000383ffff */
.L_x_46:
[----:B------:R-:W-:-:S07]  /*8140*/  MOV R0, UR4 ;  /* 0x0000000400007c02 */ /* 0x000fce0008000f00 */
.L_x_138:
[----:B-1----:R1:W2:Y:S02]  /*8150*/  SYNCS.PHASECHK.TRANS64.TRYWAIT P0, [R0+URZ], R3 ;  /* 0x00000003000075a7 */ /* 0x0022a400080011ff */
[----:B--2---:R-:W-:Y:S05]  /*8160*/  @!P0 NANOSLEEP.SYNCS 0x989680 ;  /* 0x009896800000895d */ /* 0x004fea0003900000 */
[----:B------:R-:W2:Y:S02]  /*8170*/  @!P0 SYNCS.PHASECHK.TRANS64 P0, [R0+URZ], R3 ;  /* 0x00000003000085a7 */ /* 0x000ea400080010ff */
[----:B--2---:R-:W-:Y:S05]  /*8180*/  @!P0 BRA `(.L_x_138) ;  /* 0xfffffffc00f08947 */ /* 0x004fea000383ffff */
[----:B------:R-:W-:Y:S05]  /*8190*/  BRA `(.L_x_139) ;  /* 0xffffffac00247947 */ /* 0x000fea000383ffff */
.L_x_47:
[----:B------:R-:W-:-:S07]  /*81a0*/  MOV R0, UR4 ;  /* 0x0000000400007c02 */ /* 0x000fce0008000f00 */
.L_x_140:
[----:B-1----:R1:W2:Y:S02]  /*81b0*/  SYNCS.PHASECHK.TRANS64.TRYWAIT P0, [R0+URZ], R3 ;  /* 0x00000003000075a7 */ /* 0x0022a400080011ff */
[----:B--2---:R-:W-:Y:S05]  /*81c0*/  @!P0 NANOSLEEP.SYNCS 0x989680 ;  /* 0x009896800000895d */ /* 0x004fea0003900000 */
[----:B------:R-:W2:Y:S02]  /*81d0*/  @!P0 SYNCS.PHASECHK.TRANS64 P0, [R0+URZ], R3 ;  /* 0x00000003000085a7 */ /* 0x000ea400080010ff */
[----:B--2---:R-:W-:Y:S05]  /*81e0*/  @!P0 BRA `(.L_x_140) ;  /* 0xfffffffc00f08947 */ /* 0x004fea000383ffff */
[----:B------:R-:W-:Y:S05]  /*81f0*/  BRA `(.L_x_141) ;  /* 0xffffffac00307947 */ /* 0x000fea000383ffff */
.L_x_48:
[----:B------:R-:W-:-:S07]  /*8200*/  MOV R0, UR4 ;  /* 0x0000000400007c02 */ /* 0x000fce0008000f00 */
.L_x_142:
[----:B-1----:R1:W2:Y:S02]  /*8210*/  SYNCS.PHASECHK.TRANS64.TRYWAIT P0, [R0+URZ], R3 ;  /* 0x00000003000075a7 */ /* 0x0022a400080011ff */
[----:B--2---:R-:W-:Y:S05]  /*8220*/  @!P0 NANOSLEEP.SYNCS 0x989680 ;  /* 0x009896800000895d */ /* 0x004fea0003900000 */
[----:B------:R-:W2:Y:S02]  /*8230*/  @!P0 SYNCS.PHASECHK.TRANS64 P0, [R0+URZ], R3 ;  /* 0x00000003000085a7 */ /* 0x000ea400080010ff */
[----:B--2---:R-:W-:Y:S05]  /*8240*/  @!P0 BRA `(.L_x_142) ;  /* 0xfffffffc00f08947 */ /* 0x004fea000383ffff */
[----:B------:R-:W-:Y:S05]  /*8250*/  BRA `(.L_x_143) ;  /* 0xffffffac003c7947 */ /* 0x000fea000383ffff */
.L_x_49:
[----:B------:R-:W-:-:S07]  /*8260*/  MOV R0, UR4 ;  /* 0x0000000400007c02 */ /* 0x000fce0008000f00 */
.L_x_144:
[----:B-1----:R1:W2:Y:S02]  /*8270*/  SYNCS.PHASECHK.TRANS64.TRYWAIT P0, [R0+URZ], R3 ;  /* 0x00000003000075a7 */ /* 0x0022a400080011ff */
[----:B--2---:R-:W-:Y:S05]  /*8280*/  @!P0 NANOSLEEP.SYNCS 0x989680 ;  /* 0x009896800000895d */ /* 0x004fea0003900000 */
[----:B------:R-:W2:Y:S02]  /*8290*/  @!P0 SYNCS.PHASECHK.TRANS64 P0, [R0+URZ], R3 ;  /* 0x00000003000085a7 */ /* 0x000ea400080010ff */
[----:B--2---:R-:W-:Y:S05]  /*82a0*/  @!P0 BRA `(.L_x_144) ;  /* 0xfffffffc00f08947 */ /* 0x004fea000383ffff */
[----:B------:R-:W-:Y:S05]  /*82b0*/  BRA `(.L_x_145) ;  /* 0xffffffac00487947 */ /* 0x000fea000383ffff */
.L_x_50:
[----:B------:R-:W-:-:S07]  /*82c0*/  MOV R0, UR4 ;  /* 0x0000000400007c02 */ /* 0x000fce0008000f00 */
.L_x_146:
[----:B-1----:R1:W2:Y:S02]  /*82d0*/  SYNCS.PHASECHK.TRANS64.TRYWAIT P0, [R0+URZ], R3 ;  /* 0x00000003000075a7 */ /* 0x0022a400080011ff */
[----:B--2---:R-:W-:Y:S05]  /*82e0*/  @!P0 NANOSLEEP.SYNCS 0x989680 ;  /* 0x009896800000895d */ /* 0x004fea0003900000 */
[----:B------:R-:W2:Y:S02]  /*82f0*/  @!P0 SYNCS.PHASECHK.TRANS64 P0, [R0+URZ], R3 ;  /* 0x00000003000085a7 */ /* 0x000ea400080010ff */
[----:B--2---:R-:W-:Y:S05]  /*8300*/  @!P0 BRA `(.L_x_146) ;  /* 0xfffffffc00f08947 */ /* 0x004fea000383ffff */
[----:B------:R-:W-:Y:S05]  /*8310*/  BRA `(.L_x_147) ;  /* 0xffffffac00547947 */ /* 0x000fea000383ffff */
.L_x_51:
[----:B------:R-:W-:-:S07]  /*8320*/  MOV R0, UR4 ;  /* 0x0000000400007c02 */ /* 0x000fce0008000f00 */
.L_x_148:
[----:B-1----:R1:W2:Y:S02]  /*8330*/  SYNCS.PHASECHK.TRANS64.TRYWAIT P0, [R0+URZ], R3 ;  /* 0x00000003000075a7 */ /* 0x0022a400080011ff */
[----:B--2---:R-:W-:Y:S05]  /*8340*/  @!P0 NANOSLEEP.SYNCS 0x989680 ;  /* 0x009896800000895d */ /* 0x004fea0003900000 */
[----:B------:R-:W2:Y:S02]  /*8350*/  @!P0 SYNCS.PHASECHK.TRANS64 P0, [R0+URZ], R3 ;  /* 0x00000003000085a7 */ /* 0x000ea400080010ff */
[----:B--2---:R-:W-:Y:S05]  /*8360*/  @!P0 BRA `(.L_x_148) ;  /* 0xfffffffc00f08947 */ /* 0x004fea000383ffff */
[----:B------:R-:W-:Y:S05]  /*8370*/  BRA `(.L_x_149) ;  /* 0xffffffac00607947 */ /* 0x000fea000383ffff */
.L_x_52:
[----:B------:R-:W-:-:S07]  /*8380*/  MOV R0, UR4 ;  /* 0x0000000400007c02 */ /* 0x000fce0008000f00 */
.L_x_150:
[----:B-1----:R1:W2:Y:S02]  /*8390*/  SYNCS.PHASECHK.TRANS64.TRYWAIT P0, [R0+URZ], R3 ;  /* 0x00000003000075a7 */ /* 0x0022a400080011ff */
[----:B--2---:R-:W-:Y:S05]  /*83a0*/  @!P0 NANOSLEEP.SYNCS 0x989680 ;  /* 0x009896800000895d */ /* 0x004fea0003900000 */
[----:B------:R-:W2:Y:S02]  /*83b0*/  @!P0 SYNCS.PHASECHK.TRANS64 P0, [R0+URZ], R3 ;  /* 0x00000003000085a7 */ /* 0x000ea400080010ff */
[----:B--2---:R-:W-:Y:S05]  /*83c0*/  @!P0 BRA `(.L_x_150) ;  /* 0xfffffffc00f08947 */ /* 0x004fea000383ffff */
[----:B------:R-:W-:Y:S05]  /*83d0*/  BRA `(.L_x_151) ;  /* 0xffffffac006c7947 */ /* 0x000fea000383ffff */
.L_x_55:
[----:B------:R-:W-:-:S07]  /*83e0*/  MOV R4, UR45 ;  /* 0x0000002d00047c02 */ /* 0x000fce0008000f00 */
.L_x_152:
[----:B--2---:R2:W3:Y:S02]  /*83f0*/  SYNCS.PHASECHK.TRANS64.TRYWAIT P1, [R4+URZ+0x118], R7 ;  /* 0x00011807040075a7 */ /* 0x0044e400080211ff */
[----:B---3--:R-:W-:Y:S05]  /*8400*/  @!P1 NANOSLEEP.SYNCS 0x989680 ;  /* 0x009896800000995d */ /* 0x008fea0003900000 */
[----:B------:R-:W3:Y:S02]  /*8410*/  @!P1 SYNCS.PHASECHK.TRANS64 P1, [R4+URZ+0x118], R7 ;  /* 0x00011807040095a7 */ /* 0x000ee400080210ff */
[----:B---3--:R-:W-:Y:S05]  /*8420*/  @!P1 BRA `(.L_x_152) ;  /* 0xfffffffc00f09947 */ /* 0x008fea000383ffff */
[----:B------:R-:W-:Y:S05]  /*8430*/  BRA `(.L_x_153) ;  /* 0xffffffac00d07947 */ /* 0x000fea000383ffff */
.L_x_56:
[----:B--2---:R-:W-:-:S07]  /*8440*/  MOV R4, UR45 ;  /* 0x0000002d00047c02 */ /* 0x004fce0008000f00 */
.L_x_154:
[----:B--2---:R2:W3:Y:S02]  /*8450*/  SYNCS.PHASECHK.TRANS64.TRYWAIT P1, [R4+URZ+0x110], R5 ;  /* 0x00011005040075a7 */ /* 0x0044e400080211ff */
[----:B---3--:R-:W-:Y:S05]  /*8460*/  @!P1 NANOSLEEP.SYNCS 0x989680 ;  /* 0x009896800000995d */ /* 0x008fea0003900000 */
[----:B------:R-:W3:Y:S02]  /*8470*/  @!P1 SYNCS.PHASECHK.TRANS64 P1, [R4+URZ+0x110], R5 ;  /* 0x00011005040095a7 */ /* 0x000ee400080210ff */
[----:B---3--:R-:W-:Y:S05]  /*8480*/  @!P1 BRA `(.L_x_154) ;  /* 0xfffffffc00f09947 */ /* 0x008fea000383ffff */
[----:B------:R-:W-:Y:S05]  /*8490*/  BRA `(.L_x_155) ;  /* 0xffffffac00d87947 */ /* 0x000fea000383ffff */
.L_x_64:
[----:B------:R-:W-:-:S07]  /*84a0*/  MOV R0, UR7 ;  /* 0x0000000700007c02 */ /* 0x000fce0008000f00 */
.L_x_156:
[----:B---3--:R3:W4:Y:S02]  /*84b0*/  SYNCS.PHASECHK.TRANS64.TRYWAIT P0, [R0+URZ+0x110], R3 ;  /* 0x00011003000075a7 */ /* 0x00872400080011ff */
[----:B----4-:R-:W-:Y:S05]  /*84c0*/  @!P0 NANOSLEEP.SYNCS 0x989680 ;  /* 0x009896800000895d */ /* 0x010fea0003900000 */
[----:B------:R-:W4:Y:S02]  /*84d0*/  @!P0 SYNCS.PHASECHK.TRANS64 P0, [R0+URZ+0x110], R3 ;  /* 0x00011003000085a7 */ /* 0x000f2400080010ff */
[----:B----4-:R-:W-:Y:S05]  /*84e0*/  @!P0 BRA `(.L_x_156) ;  /* 0xfffffffc00f08947 */ /* 0x010fea000383ffff */
[----:B------:R-:W-:Y:S05]  /*84f0*/  BRA `(.L_x_157) ;  /* 0xffffffb4005c7947 */ /* 0x000fea000383ffff */
.L_x_65:
[----:B------:R-:W-:-:S07]  /*8500*/  MOV R0, UR9 ;  /* 0x0000000900007c02 */ /* 0x000fce0008000f00 */
.L_x_158:
[----:B--2---:R2:W3:Y:S02]  /*8510*/  SYNCS.PHASECHK.TRANS64.TRYWAIT P0, [R0+URZ+0x130], R3 ;  /* 0x00013003000075a7 */ /* 0x0044e400080011ff */
[----:B---3--:R-:W-:Y:S05]  /*8520*/  @!P0 NANOSLEEP.SYNCS 0x989680 ;  /* 0x009896800000895d */ /* 0x008fea0003900000 */
[----:B------:R-:W3:Y:S02]  /*8530*/  @!P0 SYNCS.PHASECHK.TRANS64 P0, [R0+URZ+0x130], R3 ;  /* 0x00013003000085a7 */ /* 0x000ee400080010ff */
[----:B---3--:R-:W-:Y:S05]  /*8540*/  @!P0 BRA `(.L_x_158) ;  /* 0xfffffffc00f08947 */ /* 0x008fea000383ffff */
[----:B------:R-:W-:Y:S05]  /*8550*/  BRA `(.L_x_159) ;  /* 0xffffffb400747947 */ /* 0x000fea000383ffff */
.L_x_68:
[----:B--2---:R-:W-:Y:S07]  /*8560*/  MOV R0, UR8 ;  /* 0x0000000800007c02 */ /* 0x004fee0008000f00 */
.L_x_160:
[----:B--2---:R2:W3:Y:S02]  /*8570*/  SYNCS.PHASECHK.TRANS64.TRYWAIT P0, [R0+URZ], R9 ;  /* 0x00000009000075a7 */ /* 0x0044e400080011ff */
[----:B---3--:R-:W-:Y:S05]  /*8580*/  @!P0 NANOSLEEP.SYNCS 0x989680 ;  /* 0x009896800000895d */ /* 0x008fea0003900000 */
[----:B------:R-:W3:Y:S02]  /*8590*/  @!P0 SYNCS.PHASECHK.TRANS64 P0, [R0+URZ], R9 ;  /* 0x00000009000085a7 */ /* 0x000ee400080010ff */
[----:B---3--:R-:W-:Y:S05]  /*85a0*/  @!P0 BRA `(.L_x_160) ;  /* 0xfffffffc00f08947 */ /* 0x008fea000383ffff */
[----:B------:R-:W-:Y:S05]  /*85b0*/  BRA `(.L_x_67) ;  /* 0xffffffb400a47947 */ /* 0x000fea000383ffff */
.L_x_71:
[----:B------:R-:W-:-:S07]  /*85c0*/  MOV R0, UR5 ;  /* 0x0000000500007c02 */ /* 0x000fce0008000f00 */
.L_x_161:
[----:B--2---:R2:W4:Y:S02]  /*85d0*/  SYNCS.PHASECHK.TRANS64.TRYWAIT P0, [R0+URZ], R3 ;  /* 0x00000003000075a7 */ /* 0x00452400080011ff */
[----:B----4-:R-:W-:Y:S05]  /*85e0*/  @!P0 NANOSLEEP.SYNCS 0x989680 ;  /* 0x009896800000895d */ /* 0x010fea0003900000 */
[----:B------:R-:W4:Y:S02]  /*85f0*/  @!P0 SYNCS.PHASECHK.TRANS64 P0, [R0+URZ], R3 ;  /* 0x00000003000085a7 */ /* 0x000f2400080010ff */
[----:B----4-:R-:W-:Y:S05]  /*8600*/  @!P0 BRA `(.L_x_161) ;  /* 0xfffffffc00f08947 */ /* 0x010fea000383ffff */
[----:B------:R-:W-:Y:S05]  /*8610*/  BRA `(.L_x_162) ;  /* 0xffffffb800947947 */ /* 0x000fea000383ffff */
.L_x_72:
[----:B------:R-:W-:-:S07]  /*8620*/  MOV R0, UR6 ;  /* 0x0000000600007c02 */ /* 0x000fce0008000f00 */
.L_x_163:
[----:B--2---:R2:W4:Y:S02]  /*8630*/  SYNCS.PHASECHK.TRANS64.TRYWAIT P0, [R0+URZ], R3 ;  /* 0x00000003000075a7 */ /* 0x00452400080011ff */
[----:B----4-:R-:W-:Y:S05]  /*8640*/  @!P0 NANOSLEEP.SYNCS 0x989680 ;  /* 0x009896800000895d */ /* 0x010fea0003900000 */
[----:B------:R-:W4:Y:S02]  /*8650*/  @!P0 SYNCS.PHASECHK.TRANS64 P0, [R0+URZ], R3 ;  /* 0x00000003000085a7 */ /* 0x000f2400080010ff */
[----:B----4-:R-:W-:Y:S05]  /*8660*/  @!P0 BRA `(.L_x_163) ;  /* 0xfffffffc00f08947 */ /* 0x010fea000383ffff */
[----:B------:R-:W-:Y:S05]  /*8670*/  BRA `(.L_x_164) ;  /* 0xffffffb800a07947 */ /* 0x000fea000383ffff */
.L_x_77:
[----:B------:R-:W-:Y:S07]  /*8680*/  MOV R3, UR15 ;  /* 0x0000000f00037c02 */ /* 0x000fee0008000f00 */
.L_x_165:
[----:B--2---:R2:W3:Y:S02]  /*8690*/  SYNCS.PHASECHK.TRANS64.TRYWAIT P2, [R3+URZ+0x110], R0 ;  /* 0x00011000030075a7 */ /* 0x0044e400080411ff */
[----:B---3--:R-:W-:Y:S05]  /*86a0*/  @!P2 NANOSLEEP.SYNCS 0x989680 ;  /* 0x009896800000a95d */ /* 0x008fea0003900000 */
[----:B------:R-:W3:Y:S02]  /*86b0*/  @!P2 SYNCS.PHASECHK.TRANS64 P2, [R3+URZ+0x110], R0 ;  /* 0x000110000300a5a7 */ /* 0x000ee400080410ff */
[----:B---3--:R-:W-:Y:S05]  /*86c0*/  @!P2 BRA `(.L_x_165) ;  /* 0xfffffffc00f0a947 */ /* 0x008fea000383ffff */
[----:B------:R-:W-:Y:S05]  /*86d0*/  BRA `(.L_x_166) ;  /* 0xffffffc0002c7947 */ /* 0x000fea000383ffff */
.L_x_80:
[----:B------:R-:W-:Y:S07]  /*86e0*/  MOV R0, UR15 ;  /* 0x0000000f00007c02 */ /* 0x000fee0008000f00 */
.L_x_167:
[----:B--2---:R2:W3:Y:S02]  /*86f0*/  SYNCS.PHASECHK.TRANS64.TRYWAIT P0, [R0+URZ+0x108], R3 ;  /* 0x00010803000075a7 */ /* 0x0044e400080011ff */
[----:B---3--:R-:W-:Y:S05]  /*8700*/  @!P0 NANOSLEEP.SYNCS 0x989680 ;  /* 0x009896800000895d */ /* 0x008fea0003900000 */
[----:B------:R-:W3:Y:S02]  /*8710*/  @!P0 SYNCS.PHASECHK.TRANS64 P0, [R0+URZ+0x108], R3 ;  /* 0x00010803000085a7 */ /* 0x000ee400080010ff */
[----:B---3--:R-:W-:Y:S05]  /*8720*/  @!P0 BRA `(.L_x_167) ;  /* 0xfffffffc00f08947 */ /* 0x008fea000383ffff */
[----:B------:R-:W-:Y:S05]  /*8730*/  BRA `(.L_x_79) ;  /* 0xffffffc4003c7947 */ /* 0x000fea000383ffff */
.L_x_83:
[----:B------:R-:W-:Y:S07]  /*8740*/  MOV R0, UR19 ;  /* 0x0000001300007c02 */ /* 0x000fee0008000f00 */
.L_x_168:
[----:B-1----:R1:W2:Y:S02]  /*8750*/  SYNCS.PHASECHK.TRANS64.TRYWAIT P0, [R0+URZ+0xe8], R3 ;  /* 0x0000e803000075a7 */ /* 0x0022a400080011ff */
[----:B--2---:R-:W-:Y:S05]  /*8760*/  @!P0 NANOSLEEP.SYNCS 0x989680 ;  /* 0x009896800000895d */ /* 0x004fea0003900000 */
[----:B------:R-:W2:Y:S02]  /*8770*/  @!P0 SYNCS.PHASECHK.TRANS64 P0, [R0+URZ+0xe8], R3 ;  /* 0x0000e803000085a7 */ /* 0x000ea400080010ff */
[----:B--2---:R-:W-:Y:S05]  /*8780*/  @!P0 BRA `(.L_x_168) ;  /* 0xfffffffc00f08947 */ /* 0x004fea000383ffff */
[----:B------:R-:W-:Y:S05]  /*8790*/  BRA `(.L_x_169) ;  /* 0xffffffc400f47947 */ /* 0x000fea000383ffff */
.L_x_84:
[----:B------:R-:W-:Y:S07]  /*87a0*/  MOV R3, UR17 ;  /* 0x0000001100037c02 */ /* 0x000fee0008000f00 */
.L_x_170:
[----:B-1----:R1:W2:Y:S02]  /*87b0*/  SYNCS.PHASECHK.TRANS64.TRYWAIT P0, [R3+URZ+0xe8], R12 ;  /* 0x0000e80c030075a7 */ /* 0x0022a400080011ff */
[----:B--2---:R-:W-:Y:S05]  /*87c0*/  @!P0 NANOSLEEP.SYNCS 0x989680 ;  /* 0x009896800000895d */ /* 0x004fea0003900000 */
[----:B------:R-:W2:Y:S02]  /*87d0*/  @!P0 SYNCS.PHASECHK.TRANS64 P0, [R3+URZ+0xe8], R12 ;  /* 0x0000e80c030085a7 */ /* 0x000ea400080010ff */
[----:B--2---:R-:W-:Y:S05]  /*87e0*/  @!P0 BRA `(.L_x_170) ;  /* 0xfffffffc00f08947 */ /* 0x004fea000383ffff */
[----:B------:R-:W-:Y:S05]  /*87f0*/  BRA `(.L_x_171) ;  /* 0xffffffc800907947 */ /* 0x000fea000383ffff */
.L_x_86:
[----:B------:R-:W-:-:S07]  /*8800*/  MOV R0, UR4 ;  /* 0x0000000400007c02 */ /* 0x000fce0008000f00 */
.L_x_172:
[----:B-1----:R1:W2:Y:S02]  /*8810*/  SYNCS.PHASECHK.TRANS64.TRYWAIT P0, [R0+URZ], R3 ;  /* 0x00000003000075a7 */ /* 0x0022a400080011ff */
[----:B--2---:R-:W-:Y:S05]  /*8820*/  @!P0 NANOSLEEP.SYNCS 0x989680 ;  /* 0x009896800000895d */ /* 0x004fea0003900000 */
[----:B------:R-:W2:Y:S02]  /*8830*/  @!P0 SYNCS.PHASECHK.TRANS64 P0, [R0+URZ], R3 ;  /* 0x00000003000085a7 */ /* 0x000ea400080010ff */
[----:B--2---:R-:W-:Y:S05]  /*8840*/  @!P0 BRA `(.L_x_172) ;  /* 0xfffffffc00f08947 */ /* 0x004fea000383ffff */
[----:B------:R-:W-:Y:S05]  /*8850*/  BRA `(.L_x_173) ;  /* 0xffffffcc00087947 */ /* 0x000fea000383ffff */
.L_x_87:
[----:B------:R-:W-:-:S07]  /*8860*/  MOV R0, UR4 ;  /* 0x0000000400007c02 */ /* 0x000fce0008000f00 */
.L_x_174:
[----:B-1----:R1:W2:Y:S02]  /*8870*/  SYNCS.PHASECHK.TRANS64.TRYWAIT P0, [R0+URZ], R3 ;  /* 0x00000003000075a7 */ /* 0x0022a400080011ff */
[----:B--2---:R-:W-:Y:S05]  /*8880*/  @!P0 NANOSLEEP.SYNCS 0x989680 ;  /* 0x009896800000895d */ /* 0x004fea0003900000 */
[----:B------:R-:W2:Y:S02]  /*8890*/  @!P0 SYNCS.PHASECHK.TRANS64 P0, [R0+URZ], R3 ;  /* 0x00000003000085a7 */ /* 0x000ea400080010ff */
[----:B--2---:R-:W-:Y:S05]  /*88a0*/  @!P0 BRA `(.L_x_174) ;  /* 0xfffffffc00f08947 */ /* 0x004fea000383ffff */
[----:B------:R-:W-:Y:S05]  /*88b0*/  BRA `(.L_x_175) ;  /* 0xffffffcc00147947 */ /* 0x000fea000383ffff */
.L_x_89:
[----:B------:R-:W-:Y:S07]  /*88c0*/  MOV R0, UR50 ;  /* 0x0000003200007c02 */ /* 0x000fee0008000f00 */
.L_x_176:
[----:B--2---:R2:W4:Y:S02]  /*88d0*/  SYNCS.PHASECHK.TRANS64.TRYWAIT P0, [R0+URZ+0x110], R3 ;  /* 0x00011003000075a7 */ /* 0x00452400080011ff */
[----:B----4-:R-:W-:Y:S05]  /*88e0*/  @!P0 NANOSLEEP.SYNCS 0x989680 ;  /* 0x009896800000895d */ /* 0x010fea0003900000 */
[----:B------:R-:W4:Y:S02]  /*88f0*/  @!P0 SYNCS.PHASECHK.TRANS64 P0, [R0+URZ+0x110], R3 ;  /* 0x00011003000085a7 */ /* 0x000f2400080010ff */
[----:B----4-:R-:W-:Y:S05]  /*8900*/  @!P0 BRA `(.L_x_176) ;  /* 0xfffffffc00f08947 */ /* 0x010fea000383ffff */
[----:B------:R-:W-:Y:S05]  /*8910*/  BRA `(.L_x_177) ;  /* 0xffffffd000107947 */ /* 0x000fea000383ffff */
.L_x_99:
[----:B-1----:R1:W3:Y:S02]  /*8920*/  SYNCS.PHASECHK.TRANS64.TRYWAIT P1, [R0+URZ+0xd0], R3 ;  /* 0x0000d003000075a7 */ /* 0x0022e400080211ff */
[----:B---3--:R-:W-:Y:S05]  /*8930*/  @!P1 NANOSLEEP.SYNCS 0x989680 ;  /* 0x009896800000995d */ /* 0x008fea0003900000 */
[----:B------:R-:W3:Y:S02]  /*8940*/  @!P1 SYNCS.PHASECHK.TRANS64 P1, [R0+URZ+0xd0], R3 ;  /* 0x0000d003000095a7 */ /* 0x000ee400080210ff */
[----:B---3--:R-:W-:Y:S05]  /*8950*/  @!P1 BRA `(.L_x_99) ;  /* 0xfffffffc00f09947 */ /* 0x008fea000383ffff */
[----:B------:R-:W-:Y:S05]  /*8960*/  BRA `(.L_x_98) ;  /* 0xffffffdc00e87947 */ /* 0x000fea000383ffff */
.L_x_101:
[----:B------:R1:W1:Y:S02]  /*8970*/  SYNCS.PHASECHK.TRANS64.TRYWAIT P1, [R83+URZ+0x120], R2 ;  /* 0x00012002530075a7 */ /* 0x00026400080211ff */
[----:B-1----:R-:W-:Y:S05]  /*8980*/  @!P1 NANOSLEEP.SYNCS 0x989680 ;  /* 0x009896800000995d */ /* 0x002fea0003900000 */
[----:B------:R-:W1:Y:S02]  /*8990*/  @!P1 SYNCS.PHASECHK.TRANS64 P1, [R83+URZ+0x120], R2 ;  /* 0x00012002530095a7 */ /* 0x000e6400080210ff */
[----:B-1----:R-:W-:Y:S05]  /*89a0*/  @!P1 BRA `(.L_x_101) ;  /* 0xfffffffc00f09947 */ /* 0x002fea000383ffff */
[----:B------:R-:W-:Y:S05]  /*89b0*/  BRA `(.L_x_100) ;  /* 0xffffffe000347947 */ /* 0x000fea000383ffff */
.L_x_112:
[----:B--2---:R2:W3:Y:S02]  /*89c0*/  SYNCS.PHASECHK.TRANS64.TRYWAIT P1, [R3+URZ+0xd0], R0 ;  /* 0x0000d000030075a7 */ /* 0x0044e400080211ff */
[----:B---3--:R-:W-:Y:S05]  /*89d0*/  @!P1 NANOSLEEP.SYNCS 0x989680 ;  /* 0x009896800000995d */ /* 0x008fea0003900000 */
[----:B------:R-:W3:Y:S02]  /*89e0*/  @!P1 SYNCS.PHASECHK.TRANS64 P1, [R3+URZ+0xd0], R0 ;  /* 0x0000d000030095a7 */ /* 0x000ee400080210ff */
[----:B---3--:R-:W-:Y:S05]  /*89f0*/  @!P1 BRA `(.L_x_112) ;  /* 0xfffffffc00f09947 */ /* 0x008fea000383ffff */
[----:B------:R-:W-:Y:S05]  /*8a00*/  BRA `(.L_x_111) ;  /* 0xffffffe800487947 */ /* 0x000fea000383ffff */
        .weak           $__internal_0_$__cuda_sm10x_tcgen05_guardrail_trap_col_being_dealloced_not_returned_by_alloc
        .type           $__internal_0_$__cuda_sm10x_tcgen05_guardrail_trap_col_being_dealloced_not_returned_by_alloc,@function
        .size           $__internal_0_$__cuda_sm10x_tcgen05_guardrail_trap_col_being_dealloced_not_returned_by_alloc,($__internal_1_$__cuda_sm10x_tcgen05_guardrail_trap_phase_invalid_during_alloc - $__internal_0_$__cuda_sm10x_tcgen05_guardrail_trap_col_being_dealloced_not_returned_by_alloc)
$__internal_0_$__cuda_sm10x_tcgen05_guardrail_trap_col_being_dealloced_not_returned_by_alloc:
[----:B------:R-:W-:Y:S05]  /*8a10*/  BPT.TRAP 0x1 ;  /* 0x000000040000795c */ /* 0x000fea0000300000 */
[----:B------:R-:W-:-:S04]  /*8a20*/  HFMA2 R3, -RZ, RZ, 0, 0 ;  /* 0x00000000ff037431 */ /* 0x000fc800000001ff */
[----:B------:R-:W-:Y:S05]  /*8a30*/  RET.REL.NODEC R2 `(_ZN7cutlass13device_kernelINS_4conv6kernel13ConvUniversalINS1_16ConvProblemShapeILNS1_8OperatorE2ELi2EEENS1_10collective14CollectiveConvINS1_47MainloopSm100TmaUmmaWarpSpecializedImplicitGemmILS5_2ELi13ELi2ELi1ELi2EN4cute5tupleIJNSA_1CILi2EEENSC_ILi1EEESE_EEEEENSB_IJNSC_ILi64EEENSB_IJSH_EEESI_EEENS_6half_tESK_NSA_8TiledMMAINSA_8MMA_AtomIJNSA_20SM100_MMA_F16BF16_SSISK_SK_fLi64ELi64ELNSA_4UMMA5MajorE1ELSP_1ELNSO_7ScaleInE0ELSQ_0EEEEEENSA_6LayoutINSB_IJSE_SE_SE_EEENSB_IJNSC_ILi0EEESV_SV_EEEEENSB_IJNSA_10UnderscoreESY_SY_EEEEENS7_6detail27Sm100ImplicitGemmTileTraitsINSA_13SM90_TMA_LOADENSA_14ComposedLayoutINSA_7SwizzleILi3ELi4ELi3EEENSA_18smem_ptr_flag_bitsILi16EEENST_INSB_IJSH_NSC_ILi8EEEEEENSB_IJSE_SH_EEEEEEEvEENS12_INSA_30SM90_TMA_LOAD_IM2COL_MULTICASTES1D_vEEEENS_8epilogue10collective18CollectiveEpilogueINS1I_23Sm100TmaWarpSpecializedILi3ELi2ELi16ELb1ELb0EEEJSJ_NSB_IJNST_ISH_SE_EENST_INSC_ILi32EEESE_EEEEESK_NSB_IJlNSB_IJSE_llEEESV_EEESK_S1S_NS1I_6fusion15FusionCallbacksIS1M_NS1T_17LinearCombinationISK_fSK_fLNS_15FloatRoundStyleE2EEESJ_S1Q_JEEENSA_5SM1004TMEM4LOAD26SM100_TMEM_LOAD_16dp256b4xES13_NS14_INS15_ILi2ELi4ELi3EEES18_NST_INSB_IJS19_S1O_EEENSB_IJS1O_SE_EEEEEEENSA_17SM75_U32x4_LDSM_NENSA_14SM90_TMA_STOREES27_NSA_17SM90_U32x4_STSM_NENSA_39AutoVectorizingCopyWithAssumedAlignmentILi128EEEEEEvvEEEEvNT_6ParamsE) ;  /* 0xffffff7402707950 */ /* 0x000fea0003c3ffff */
        .weak           $__internal_1_$__cuda_sm10x_tcgen05_guardrail_trap_phase_invalid_during_alloc
        .type           $__internal_1_$__cuda_sm10x_tcgen05_guardrail_trap_phase_invalid_during_alloc,@function
        .size           $__internal_1_$__cuda_sm10x_tcgen05_guardrail_trap_phase_invalid_during_alloc,($__internal_2_$__cuda_sm10x_tcgen05_guardrail_trap_unallocated_columns_being_dealloced - $__internal_1_$__cuda_sm10x_tcgen05_guardrail_trap_phase_invalid_during_alloc)
$__internal_1_$__cuda_sm10x_tcgen05_guardrail_trap_phase_invalid_during_alloc:
[----:B------:R-:W-:Y:S05]  /*8a40*/  BPT.TRAP 0x1 ;  /* 0x000000040000795c */ /* 0x000fea0000300000 */
[----:B------:R-:W-:-:S04]  /*8a50*/  MOV R3, 0x0 ;  /* 0x0000000000037802 */ /* 0x000fc80000000f00 */
[----:B------:R-:W-:Y:S05]  /*8a60*/  RET.REL.NODEC R2 `(_ZN7cutlass13device_kernelINS_4conv6kernel13ConvUniversalINS1_16ConvProblemShapeILNS1_8OperatorE2ELi2EEENS1_10collective14CollectiveConvINS1_47MainloopSm100TmaUmmaWarpSpecializedImplicitGemmILS5_2ELi13ELi2ELi1ELi2EN4cute5tupleIJNSA_1CILi2EEENSC_ILi1EEESE_EEEEENSB_IJNSC_ILi64EEENSB_IJSH_EEESI_EEENS_6half_tESK_NSA_8TiledMMAINSA_8MMA_AtomIJNSA_20SM100_MMA_F16BF16_SSISK_SK_fLi64ELi64ELNSA_4UMMA5MajorE1ELSP_1ELNSO_7ScaleInE0ELSQ_0EEEEEENSA_6LayoutINSB_IJSE_SE_SE_EEENSB_IJNSC_ILi0EEESV_SV_EEEEENSB_IJNSA_10UnderscoreESY_SY_EEEEENS7_6detail27Sm100ImplicitGemmTileTraitsINSA_13SM90_TMA_LOADENSA_14ComposedLayoutINSA_7SwizzleILi3ELi4ELi3EEENSA_18smem_ptr_flag_bitsILi16EEENST_INSB_IJSH_NSC_ILi8EEEEEENSB_IJSE_SH_EEEEEEEvEENS12_INSA_30SM90_TMA_LOAD_IM2COL_MULTICASTES1D_vEEEENS_8epilogue10collective18CollectiveEpilogueINS1I_23Sm100TmaWarpSpecializedILi3ELi2ELi16ELb1ELb0EEEJSJ_NSB_IJNST_ISH_SE_EENST_INSC_ILi32EEESE_EEEEESK_NSB_IJlNSB_IJSE_llEEESV_EEESK_S1S_NS1I_6fusion15FusionCallbacksIS1M_NS1T_17LinearCombinationISK_fSK_fLNS_15FloatRoundStyleE2EEESJ_S1Q_JEEENSA_5SM1004TMEM4LOAD26SM100_TMEM_LOAD_16dp256b4xES13_NS14_INS15_ILi2ELi4ELi3EEES18_NST_INSB_IJS19_S1O_EEENSB_IJS1O_SE_EEEEEEENSA_17SM75_U32x4_LDSM_NENSA_14SM90_TMA_STOREES27_NSA_17SM90_U32x4_STSM_NENSA_39AutoVectorizingCopyWithAssumedAlignmentILi128EEEEEEvvEEEEvNT_6ParamsE) ;  /* 0xffffff7402647950 */ /* 0x000fea0003c3ffff */
        .weak           $__internal_2_$__cuda_sm10x_tcgen05_guardrail_trap_unallocated_columns_being_dealloced
        .type           $__internal_2_$__cuda_sm10x_tcgen05_guardrail_trap_unallocated_columns_being_dealloced,@function
        .size           $__internal_2_$__cuda_sm10x_tcgen05_guardrail_trap_unallocated_columns_being_dealloced,(.L_x_179 - $__internal_2_$__cuda_sm10x_tcgen05_guardrail_trap_unallocated_columns_being_dealloced)
$__internal_2_$__cuda_sm10x_tcgen05_guardrail_trap_unallocated_columns_being_dealloced:
[----:B------:R-:W-:Y:S05]  /*8a70*/  BPT.TRAP 0x1 ;  /* 0x000000040000795c */ /* 0x000fea0000300000 */
[----:B------:R-:W-:-:S04]  /*8a80*/  HFMA2 R3, -RZ, RZ, 0, 0 ;  /* 0x00000000ff037431 */ /* 0x000fc800000001ff */
[----:B------:R-:W-:Y:S05]  /*8a90*/  RET.REL.NODEC R2 `(_ZN7cutlass13device_kernelINS_4conv6kernel13ConvUniversalINS1_16ConvProblemShapeILNS1_8OperatorE2ELi2EEENS1_10collective14CollectiveConvINS1_47MainloopSm100TmaUmmaWarpSpecializedImplicitGemmILS5_2ELi13ELi2ELi1ELi2EN4cute5tupleIJNSA_1CILi2EEENSC_ILi1EEESE_EEEEENSB_IJNSC_ILi64EEENSB_IJSH_EEESI_EEENS_6half_tESK_NSA_8TiledMMAINSA_8MMA_AtomIJNSA_20SM100_MMA_F16BF16_SSISK_SK_fLi64ELi64ELNSA_4UMMA5MajorE1ELSP_1ELNSO_7ScaleInE0ELSQ_0EEEEEENSA_6LayoutINSB_IJSE_SE_SE_EEENSB_IJNSC_ILi0EEESV_SV_EEEEENSB_IJNSA_10UnderscoreESY_SY_EEEEENS7_6detail27Sm100ImplicitGemmTileTraitsINSA_13SM90_TMA_LOADENSA_14ComposedLayoutINSA_7SwizzleILi3ELi4ELi3EEENSA_18smem_ptr_flag_bitsILi16EEENST_INSB_IJSH_NSC_ILi8EEEEEENSB_IJSE_SH_EEEEEEEvEENS12_INSA_30SM90_TMA_LOAD_IM2COL_MULTICASTES1D_vEEEENS_8epilogue10collective18CollectiveEpilogueINS1I_23Sm100TmaWarpSpecializedILi3ELi2ELi16ELb1ELb0EEEJSJ_NSB_IJNST_ISH_SE_EENST_INSC_ILi32EEESE_EEEEESK_NSB_IJlNSB_IJSE_llEEESV_EEESK_S1S_NS1I_6fusion15FusionCallbacksIS1M_NS1T_17LinearCombinationISK_fSK_fLNS_15FloatRoundStyleE2EEESJ_S1Q_JEEENSA_5SM1004TMEM4LOAD26SM100_TMEM_LOAD_16dp256b4xES13_NS14_INS15_ILi2ELi4ELi3EEES18_NST_INSB_IJS19_S1O_EEENSB_IJS1O_SE_EEEEEEENSA_17SM75_U32x4_LDSM_NENSA_14SM90_TMA_STOREES27_NSA_17SM90_U32x4_STSM_NENSA_39AutoVectorizingCopyWithAssumedAlignmentILi128EEEEEEvvEEEEvNT_6ParamsE) ;  /* 0xffffff7402587950 */ /* 0x000fea0003c3ffff */
.L_x_178:
[----:B------:R-:W-:-:S00]  /*8aa0*/  BRA `(.L_x_178) ;  /* 0xfffffffc00fc7947 */ /* 0x000fc0000383ffff */
[----:B------:R-:W-:-:S00]  /*8ab0*/  NOP ;  /* 0x0000000000007918 */ /* 0x000fc00000000000 */
        /* <DEDUP_REMOVED lines=12> */
.L_x_179:


//--------------------- .nv.global.init           --------------------------
	.section	.nv.global.init,"aw",@progbits
.nv.global.init:
	.type		$str$29,@object
	.size		$str$29,($str$30 - $str$29)
$str$29:
        /*0000*/ 	.byte	0x28, 0x61, 0x64, 0x64, 0x72, 0x65, 0x73, 0x73, 0x20, 0x26, 0x20, 0x6d, 0x61, 0x73, 0x6b, 0x29
        /*0010*/ 	.byte	0x20, 0x3d, 0x3d, 0x20, 0x30, 0x00
	.type		$str$30,@object
	.size		$str$30,($str$28 - $str$30)
$str$30:
        /*0016*/ 	.byte	0x2f, 0x74, 0x6d, 0x70, 0x2f, 0x63, 0x75, 0x74, 0x6c, 0x61, 0x73, 0x73, 0x5f, 0x73, 0x77, 0x65
        /*0026*/ 	.byte	0x65, 0x70, 0x5f, 0x73, 0x72, 0x63, 0x2f, 0x69, 0x6e, 0x63, 0x6c, 0x75, 0x64, 0x65, 0x2f, 0x63
        /*0036*/ 	.byte	0x75, 0x74, 0x65, 0x2f, 0x70, 0x6f, 0x69, 0x6e, 0x74, 0x65, 0x72, 0x5f, 0x66, 0x6c, 0x61, 0x67
        /*0046*/ 	.byte	0x67, 0x65, 0x64, 0x2e, 0x68, 0x70, 0x70, 0x00
	.type		$str$28,@object
	.size		$str$28,($str$27 - $str$28)
$str$28:
        /*004e*/ 	.byte	0x2f, 0x74, 0x6d, 0x70, 0x2f, 0x63, 0x75, 0x74, 0x6c, 0x61, 0x73, 0x73, 0x5f, 0x73, 0x77, 0x65
        /*005e*/ 	.byte	0x65, 0x70, 0x5f, 0x73, 0x72, 0x63, 0x2f, 0x69, 0x6e, 0x63, 0x6c, 0x75, 0x64, 0x65, 0x2f, 0x63
        /*006e*/ 	.byte	0x75, 0x74, 0x65, 0x2f, 0x61, 0x74, 0x6f, 0x6d, 0x2f, 0x63, 0x6f, 0x70, 0x79, 0x5f, 0x74, 0x72
        /*007e*/ 	.byte	0x61, 0x69, 0x74, 0x73, 0x5f, 0x73, 0x6d, 0x31, 0x30, 0x30, 0x2e, 0x68, 0x70, 0x70, 0x00
	.type		$str$27,@object
	.size		$str$27,(__unnamed_1 - $str$27)
$str$27:
        /*008d*/ 	.byte	0x28, 0x28, 0x75, 0x69, 0x6e, 0x74, 0x33, 0x32, 0x5f, 0x74, 0x28, 0x74, 0x68, 0x72, 0x65, 0x61
        /*009d*/ 	.byte	0x64, 0x49, 0x64, 0x78, 0x2e, 0x78, 0x29, 0x20, 0x2f, 0x20, 0x33, 0x32, 0x29, 0x20, 0x25, 0x20
        /*00ad*/ 	.byte	0x34, 0x29, 0x20, 0x3d, 0x3d, 0x20, 0x28, 0x28, 0x28, 0x74, 0x6d, 0x65, 0x6d, 0x5f, 0x61, 0x64
        /*00bd*/ 	.byte	0x64, 0x72, 0x20, 0x3e, 0x3e, 0x20, 0x31, 0x36, 0x29, 0x20, 0x2f, 0x20, 0x33, 0x32, 0x29, 0x20
        /*00cd*/ 	.byte	0x25, 0x20, 0x34, 0x29, 0x00
	.type		__unnamed_1,@object
	.size		__unnamed_1,(__unnamed_2 - __unnamed_1)
__unnamed_1:
        /*00d2*/ 	.byte	0x61, 0x75, 0x74, 0x6f, 0x20, 0x63, 0x75, 0x74, 0x65, 0x3a, 0x3a, 0x61, 0x73, 0x5f, 0x70, 0x6f
        /* <DEDUP_REMOVED lines=24> */
        /*0262*/ 	.byte	0x3e, 0x3e, 0x3e, 0x5d, 0x00
	.type		__unnamed_2,@object
	.size		__unnamed_2,(.L_2 - __unnamed_2)
__unnamed_2:
        /* <DEDUP_REMOVED lines=46> */
.L_2:


//--------------------- .nv.shared._ZN7cutlass13device_kernelINS_4conv6kernel13ConvUniversalINS1_16ConvProblemShapeILNS1_8OperatorE2ELi2EEENS1_10collective14CollectiveConvINS1_47MainloopSm100TmaUmmaWarpSpecializedImplicitGemmILS5_2ELi13ELi2ELi1ELi2EN4cute5tupleIJNSA_1CILi2EEENSC_ILi1EEESE_EEEEENSB_IJNSC_ILi64EEENSB_IJSH_EEESI_EEENS_6half_tESK_NSA_8TiledMMAINSA_8MMA_AtomIJNSA_20SM100_MMA_F16BF16_SSISK_SK_fLi64ELi64ELNSA_4UMMA5MajorE1ELSP_1ELNSO_7ScaleInE0ELSQ_0EEEEEENSA_6LayoutINSB_IJSE_SE_SE_EEENSB_IJNSC_ILi0EEESV_SV_EEEEENSB_IJNSA_10UnderscoreESY_SY_EEEEENS7_6detail27Sm100ImplicitGemmTileTraitsINSA_13SM90_TMA_LOADENSA_14ComposedLayoutINSA_7SwizzleILi3ELi4ELi3EEENSA_18smem_ptr_flag_bitsILi16EEENST_INSB_IJSH_NSC_ILi8EEEEEENSB_IJSE_SH_EEEEEEEvEENS12_INSA_30SM90_TMA_LOAD_IM2COL_MULTICASTES1D_vEEEENS_8epilogue10collective18CollectiveEpilogueINS1I_23Sm100TmaWarpSpecializedILi3ELi2ELi16ELb1ELb0EEEJSJ_NSB_IJNST_ISH_SE_EENST_INSC_ILi32EEESE_EEEEESK_NSB_IJlNSB_IJSE_llEEESV_EEESK_S1S_NS1I_6fusion15FusionCallbacksIS1M_NS1T_17LinearCombinationISK_fSK_fLNS_15FloatRoundStyleE2EEESJ_S1Q_JEEENSA_5SM1004TMEM4LOAD26SM100_TMEM_LOAD_16dp256b4xES13_NS14_INS15_ILi2ELi4ELi3EEES18_NST_INSB_IJS19_S1O_EEENSB_IJS1O_SE_EEEEEEENSA_17SM75_U32x4_LDSM_NENSA_14SM90_TMA_STOREES27_NSA_17SM90_U32x4_STSM_NENSA_39AutoVectorizingCopyWithAssumedAlignmentILi128EEEEEEvvEEEEvNT_6ParamsE --------------------------
	.section	.nv.shared._ZN7cutlass13device_kernelINS_4conv6kernel13ConvUniversalINS1_16ConvProblemShapeILNS1_8OperatorE2ELi2EEENS1_10collective14CollectiveConvINS1_47MainloopSm100TmaUmmaWarpSpecializedImplicitGemmILS5_2ELi13ELi2ELi1ELi2EN4cute5tupleIJNSA_1CILi2EEENSC_ILi1EEESE_EEEEENSB_IJNSC_ILi64EEENSB_IJSH_EEESI_EEENS_6half_tESK_NSA_8TiledMMAINSA_8MMA_AtomIJNSA_20SM100_MMA_F16BF16_SSISK_SK_fLi64ELi64ELNSA_4UMMA5MajorE1ELSP_1ELNSO_7ScaleInE0ELSQ_0EEEEEENSA_6LayoutINSB_IJSE_SE_SE_EEENSB_IJNSC_ILi0EEESV_SV_EEEEENSB_IJNSA_10UnderscoreESY_SY_EEEEENS7_6detail27Sm100ImplicitGemmTileTraitsINSA_13SM90_TMA_LOADENSA_14ComposedLayoutINSA_7SwizzleILi3ELi4ELi3EEENSA_18smem_ptr_flag_bitsILi16EEENST_INSB_IJSH_NSC_ILi8EEEEEENSB_IJSE_SH_EEEEEEEvEENS12_INSA_30SM90_TMA_LOAD_IM2COL_MULTICASTES1D_vEEEENS_8epilogue10collective18CollectiveEpilogueINS1I_23Sm100TmaWarpSpecializedILi3ELi2ELi16ELb1ELb0EEEJSJ_NSB_IJNST_ISH_SE_EENST_INSC_ILi32EEESE_EEEEESK_NSB_IJlNSB_IJSE_llEEESV_EEESK_S1S_NS1I_6fusion15FusionCallbacksIS1M_NS1T_17LinearCombinationISK_fSK_fLNS_15FloatRoundStyleE2EEESJ_S1Q_JEEENSA_5SM1004TMEM4LOAD26SM100_TMEM_LOAD_16dp256b4xES13_NS14_INS15_ILi2ELi4ELi3EEES18_NST_INSB_IJS19_S1O_EEENSB_IJS1O_SE_EEEEEEENSA_17SM75_U32x4_LDSM_NENSA_14SM90_TMA_STOREES27_NSA_17SM90_U32x4_STSM_NENSA_39AutoVectorizingCopyWithAssumedAlignmentILi128EEEEEEvvEEEEvNT_6ParamsE,"aw",@nobits
	.sectionflags	@""
	.align	16
	.zero		1024


//--------------------- .nv.shared.reserved.0     --------------------------
	.section	.nv.shared.reserved.0,"aw",@nobits
	.weak		__nv_reservedSMEM_offset_0_alias
	.size		__nv_reservedSMEM_offset_0_alias, 0, 64
	.other		__nv_reservedSMEM_offset_0_alias,@"STO_CUDA_RESERVED_SHARED STV_DEFAULT"
__nv_reservedSMEM_offset_0_alias:
	.zero		0
.nv.shared.reserved.0:
	.zero		64
	.weak		__nv_reservedSMEM_tcgen05_partition
	.type		__nv_reservedSMEM_tcgen05_partition,@object
	.size		__nv_reservedSMEM_tcgen05_partition,(.L_0 - __nv_reservedSMEM_tcgen05_partition)
__nv_reservedSMEM_tcgen05_partition:
	.zero		32
.L_0:


//--------------------- .nv.global                --------------------------
	.section	.nv.global,"aw",@nobits
.nv.global:
	.type		_ZN39_INTERNAL_542610cc_4_k_cu_1ec3b6ff_34174cute1_E,@object
	.size		_ZN39_INTERNAL_542610cc_4_k_cu_1ec3b6ff_34174cute1_E,(_ZN39_INTERNAL_542610cc_4_k_cu_1ec3b6ff_34174cuda3std3__45__cpo6cbeginE - _ZN39_INTERNAL_542610cc_4_k_cu_1ec3b6ff_34174cute1_E)
_ZN39_INTERNAL_542610cc_4_k_cu_1ec3b6ff_34174cute1_E:
	.zero		1
	.type		_ZN39_INTERNAL_542610cc_4_k_cu_1ec3b6ff_34174cuda3std3__45__cpo6cbeginE,@object
	.size		_ZN39_INTERNAL_542610cc_4_k_cu_1ec3b6ff_34174cuda3std3__45__cpo6cbeginE,(_ZN39_INTERNAL_542610cc_4_k_cu_1ec3b6ff_34174cuda3std3__48in_placeE - _ZN39_INTERNAL_542610cc_4_k_cu_1ec3b6ff_34174cuda3std3__45__cpo6cbeginE)
_ZN39_INTERNAL_542610cc_4_k_cu_1ec3b6ff_34174cuda3std3__45__cpo6cbeginE:
	.zero		1
	.type		_ZN39_INTERNAL_542610cc_4_k_cu_1ec3b6ff_34174cuda3std3__48in_placeE,@object
	.size		_ZN39_INTERNAL_542610cc_4_k_cu_1ec3b6ff_34174cuda3std3__48in_placeE,(_ZN39_INTERNAL_542610cc_4_k_cu_1ec3b6ff_34174cuda3std6ranges3__45__cpo9iter_moveE - _ZN39_INTERNAL_542610cc_4_k_cu_1ec3b6ff_34174cuda3std3__48in_placeE)
_ZN39_INTERNAL_542610cc_4_k_cu_1ec3b6ff_34174cuda3std3__48in_placeE:
	.zero		1
	.type		_ZN39_INTERNAL_542610cc_4_k_cu_1ec3b6ff_34174cuda3std6ranges3__45__cpo9iter_moveE,@object
	.size		_ZN39_INTERNAL_542610cc_4_k_cu_1ec3b6ff_34174cuda3std6ranges3__45__cpo9iter_moveE,(_ZN39_INTERNAL_542610cc_4_k_cu_1ec3b6ff_34174cuda3std3__45__cpo5beginE - _ZN39_INTERNAL_542610cc_4_k_cu_1ec3b6ff_34174cuda3std6ranges3__45__cpo9iter_moveE)
_ZN39_INTERNAL_542610cc_4_k_cu_1ec3b6ff_34174cuda3std6ranges3__45__cpo9iter_moveE:
	.zero		1
	.type		_ZN39_INTERNAL_542610cc_4_k_cu_1ec3b6ff_34174cuda3std3__45__cpo5beginE,@object
	.size		_ZN39_INTERNAL_542610cc_4_k_cu_1ec3b6ff_34174cuda3std3__45__cpo5beginE,(_ZN39_INTERNAL_542610cc_4_k_cu_1ec3b6ff_34174cuda3std3__441_GLOBAL__N__542610cc_4_k_cu_1ec3b6ff_34176ignoreE - _ZN39_INTERNAL_542610cc_4_k_cu_1ec3b6ff_34174cuda3std3__45__cpo5beginE)
_ZN39_INTERNAL_542610cc_4_k_cu_1ec3b6ff_34174cuda3std3__45__cpo5beginE:
	.zero		1
	.type		_ZN39_INTERNAL_542610cc_4_k_cu_1ec3b6ff_34174cuda3std3__441_GLOBAL__N__542610cc_4_k_cu_1ec3b6ff_34176ignoreE,@object
	.size		_ZN39_INTERNAL_542610cc_4_k_cu_1ec3b6ff_34174cuda3std3__441_GLOBAL__N__542610cc_4_k_cu_1ec3b6ff_34176ignoreE,(_ZN39_INTERNAL_542610cc_4_k_cu_1ec3b6ff_34174cute7productE - _ZN39_INTERNAL_542610cc_4_k_cu_1ec3b6ff_34174cuda3std3__441_GLOBAL__N__542610cc_4_k_cu_1ec3b6ff_34176ignoreE)
_ZN39_INTERNAL_542610cc_4_k_cu_1ec3b6ff_34174cuda3std3__441_GLOBAL__N__542610cc_4_k_cu_1ec3b6ff_34176ignoreE:
	.zero		1
	.type		_ZN39_INTERNAL_542610cc_4_k_cu_1ec3b6ff_34174cute7productE,@object
	.size		_ZN39_INTERNAL_542610cc_4_k_cu_1ec3b6ff_34174cute7productE,(_ZN39_INTERNAL_542610cc_4_k_cu_1ec3b6ff_34174cuda3std3__45__cpo3endE - _ZN39_INTERNAL_542610cc_4_k_cu_1ec3b6ff_34174cute7productE)
_ZN39_INTERNAL_542610cc_4_k_cu_1ec3b6ff_34174cute7productE:
	.zero		1
	.type		_ZN39_INTERNAL_542610cc_4_k_cu_1ec3b6ff_34174cuda3std3__45__cpo3endE,@object
	.size		_ZN39_INTERNAL_542610cc_4_k_cu_1ec3b6ff_34174cuda3std3__45__cpo3endE,(_ZN39_INTERNAL_542610cc_4_k_cu_1ec3b6ff_34174cuda3std3__419piecewise_constructE - _ZN39_INTERNAL_542610cc_4_k_cu_1ec3b6ff_34174cuda3std3__45__cpo3endE)
_ZN39_INTERNAL_542610cc_4_k_cu_1ec3b6ff_34174cuda3std3__45__cpo3endE:
	.zero		1
	.type		_ZN39_INTERNAL_542610cc_4_k_cu_1ec3b6ff_34174cuda3std3__419piecewise_constructE,@object
	.size		_ZN39_INTERNAL_542610cc_4_k_cu_1ec3b6ff_34174cuda3std3__419piecewise_constructE,(_ZN39_INTERNAL_542610cc_4_k_cu_1ec3b6ff_34174cuda3std3__45__cpo4cendE - _ZN39_INTERNAL_542610cc_4_k_cu_1ec3b6ff_34174cuda3std3__419piecewise_constructE)
_ZN39_INTERNAL_542610cc_4_k_cu_1ec3b6ff_34174cuda3std3__419piecewise_constructE:
	.zero		1
	.type		_ZN39_INTERNAL_542610cc_4_k_cu_1ec3b6ff_34174cuda3std3__45__cpo4cendE,@object
	.size		_ZN39_INTERNAL_542610cc_4_k_cu_1ec3b6ff_34174cuda3std3__45__cpo4cendE,(_ZN39_INTERNAL_542610cc_4_k_cu_1ec3b6ff_34174cuda3std6ranges3__45__cpo4swapE - _ZN39_INTERNAL_542610cc_4_k_cu_1ec3b6ff_34174cuda3std3__45__cpo4cendE)
_ZN39_INTERNAL_542610cc_4_k_cu_1ec3b6ff_34174cuda3std3__45__cpo4cendE:
	.zero		1
	.type		_ZN39_INTERNAL_542610cc_4_k_cu_1ec3b6ff_34174cuda3std6ranges3__45__cpo4swapE,@object
	.size		_ZN39_INTERNAL_542610cc_4_k_cu_1ec3b6ff_34174cuda3std6ranges3__45__cpo4swapE,(.L_10 - _ZN39_INTERNAL_542610cc_4_k_cu_1ec3b6ff_34174cuda3std6ranges3__45__cpo4swapE)
_ZN39_INTERNAL_542610cc_4_k_cu_1ec3b6ff_34174cuda3std6ranges3__45__cpo4swapE:
	.zero		1
.L_10:


//--------------------- .nv.constant0._ZN7cutlass13device_kernelINS_4conv6kernel13ConvUniversalINS1_16ConvProblemShapeILNS1_8OperatorE2ELi2EEENS1_10collective14CollectiveConvINS1_47MainloopSm100TmaUmmaWarpSpecializedImplicitGemmILS5_2ELi13ELi2ELi1ELi2EN4cute5tupleIJNSA_1CILi2EEENSC_ILi1EEESE_EEEEENSB_IJNSC_ILi64EEENSB_IJSH_EEESI_EEENS_6half_tESK_NSA_8TiledMMAINSA_8MMA_AtomIJNSA_20SM100_MMA_F16BF16_SSISK_SK_fLi64ELi64ELNSA_4UMMA5MajorE1ELSP_1ELNSO_7ScaleInE0ELSQ_0EEEEEENSA_6LayoutINSB_IJSE_SE_SE_EEENSB_IJNSC_ILi0EEESV_SV_EEEEENSB_IJNSA_10UnderscoreESY_SY_EEEEENS7_6detail27Sm100ImplicitGemmTileTraitsINSA_13SM90_TMA_LOADENSA_14ComposedLayoutINSA_7SwizzleILi3ELi4ELi3EEENSA_18smem_ptr_flag_bitsILi16EEENST_INSB_IJSH_NSC_ILi8EEEEEENSB_IJSE_SH_EEEEEEEvEENS12_INSA_30SM90_TMA_LOAD_IM2COL_MULTICASTES1D_vEEEENS_8epilogue10collective18CollectiveEpilogueINS1I_23Sm100TmaWarpSpecializedILi3ELi2ELi16ELb1ELb0EEEJSJ_NSB_IJNST_ISH_SE_EENST_INSC_ILi32EEESE_EEEEESK_NSB_IJlNSB_IJSE_llEEESV_EEESK_S1S_NS1I_6fusion15FusionCallbacksIS1M_NS1T_17LinearCombinationISK_fSK_fLNS_15FloatRoundStyleE2EEESJ_S1Q_JEEENSA_5SM1004TMEM4LOAD26SM100_TMEM_LOAD_16dp256b4xES13_NS14_INS15_ILi2ELi4ELi3EEES18_NST_INSB_IJS19_S1O_EEENSB_IJS1O_SE_EEEEEEENSA_17SM75_U32x4_LDSM_NENSA_14SM90_TMA_STOREES27_NSA_17SM90_U32x4_STSM_NENSA_39AutoVectorizingCopyWithAssumedAlignmentILi128EEEEEEvvEEEEvNT_6ParamsE --------------------------
	.section	.nv.constant0._ZN7cutlass13device_kernelINS_4conv6kernel13ConvUniversalINS1_16ConvProblemShapeILNS1_8OperatorE2ELi2EEENS1_10collective14CollectiveConvINS1_47MainloopSm100TmaUmmaWarpSpecializedImplicitGemmILS5_2ELi13ELi2ELi1ELi2EN4cute5tupleIJNSA_1CILi2EEENSC_ILi1EEESE_EEEEENSB_IJNSC_ILi64EEENSB_IJSH_EEESI_EEENS_6half_tESK_NSA_8TiledMMAINSA_8MMA_AtomIJNSA_20SM100_MMA_F16BF16_SSISK_SK_fLi64ELi64ELNSA_4UMMA5MajorE1ELSP_1ELNSO_7ScaleInE0ELSQ_0EEEEEENSA_6LayoutINSB_IJSE_SE_SE_EEENSB_IJNSC_ILi0EEESV_SV_EEEEENSB_IJNSA_10UnderscoreESY_SY_EEEEENS7_6detail27Sm100ImplicitGemmTileTraitsINSA_13SM90_TMA_LOADENSA_14ComposedLayoutINSA_7SwizzleILi3ELi4ELi3EEENSA_18smem_ptr_flag_bitsILi16EEENST_INSB_IJSH_NSC_ILi8EEEEEENSB_IJSE_SH_EEEEEEEvEENS12_INSA_30SM90_TMA_LOAD_IM2COL_MULTICASTES1D_vEEEENS_8epilogue10collective18CollectiveEpilogueINS1I_23Sm100TmaWarpSpecializedILi3ELi2ELi16ELb1ELb0EEEJSJ_NSB_IJNST_ISH_SE_EENST_INSC_ILi32EEESE_EEEEESK_NSB_IJlNSB_IJSE_llEEESV_EEESK_S1S_NS1I_6fusion15FusionCallbacksIS1M_NS1T_17LinearCombinationISK_fSK_fLNS_15FloatRoundStyleE2EEESJ_S1Q_JEEENSA_5SM1004TMEM4LOAD26SM100_TMEM_LOAD_16dp256b4xES13_NS14_INS15_ILi2ELi4ELi3EEES18_NST_INSB_IJS19_S1O_EEENSB_IJS1O_SE_EEEEEEENSA_17SM75_U32x4_LDSM_NENSA_14SM90_TMA_STOREES27_NSA_17SM90_U32x4_STSM_NENSA_39AutoVectorizingCopyWithAssumedAlignmentILi128EEEEEEvvEEEEvNT_6ParamsE,"a",@progbits
	.sectionflags	@""
	.align	4
.nv.constant0._ZN7cutlass13device_kernelINS_4conv6kernel13ConvUniversalINS1_16ConvProblemShapeILNS1_8OperatorE2ELi2EEENS1_10collective14CollectiveConvINS1_47MainloopSm100TmaUmmaWarpSpecializedImplicitGemmILS5_2ELi13ELi2ELi1ELi2EN4cute5tupleIJNSA_1CILi2EEENSC_ILi1EEESE_EEEEENSB_IJNSC_ILi64EEENSB_IJSH_EEESI_EEENS_6half_tESK_NSA_8TiledMMAINSA_8MMA_AtomIJNSA_20SM100_MMA_F16BF16_SSISK_SK_fLi64ELi64ELNSA_4UMMA5MajorE1ELSP_1ELNSO_7ScaleInE0ELSQ_0EEEEEENSA_6LayoutINSB_IJSE_SE_SE_EEENSB_IJNSC_ILi0EEESV_SV_EEEEENSB_IJNSA_10UnderscoreESY_SY_EEEEENS7_6detail27Sm100ImplicitGemmTileTraitsINSA_13SM90_TMA_LOADENSA_14ComposedLayoutINSA_7SwizzleILi3ELi4ELi3EEENSA_18smem_ptr_flag_bitsILi16EEENST_INSB_IJSH_NSC_ILi8EEEEEENSB_IJSE_SH_EEEEEEEvEENS12_INSA_30SM90_TMA_LOAD_IM2COL_MULTICASTES1D_vEEEENS_8epilogue10collective18CollectiveEpilogueINS1I_23Sm100TmaWarpSpecializedILi3ELi2ELi16ELb1ELb0EEEJSJ_NSB_IJNST_ISH_SE_EENST_INSC_ILi32EEESE_EEEEESK_NSB_IJlNSB_IJSE_llEEESV_EEESK_S1S_NS1I_6fusion15FusionCallbacksIS1M_NS1T_17LinearCombinationISK_fSK_fLNS_15FloatRoundStyleE2EEESJ_S1Q_JEEENSA_5SM1004TMEM4LOAD26SM100_TMEM_LOAD_16dp256b4xES13_NS14_INS15_ILi2ELi4ELi3EEES18_NST_INSB_IJS19_S1O_EEENSB_IJS1O_SE_EEEEEEENSA_17SM75_U32x4_LDSM_NENSA_14SM90_TMA_STOREES27_NSA_17SM90_U32x4_STSM_NENSA_39AutoVectorizingCopyWithAssumedAlignmentILi128EEEEEEvvEEEEvNT_6ParamsE:
	.zero		2944


//--------------------- SYMBOLS --------------------------

	.type		.nv.reservedSmem.offset0,@object
	.size		.nv.reservedSmem.offset0,0x4
	.type		.nv.reservedSmem.cap,@object
	.size		.nv.reservedSmem.cap,0x4
	.type		__assertfail,@function
